	.target	sm_90a

	.elftype	@"ET_EXEC"


//--------------------- .note.nv.tkinfo           --------------------------
	.section	.note.nv.tkinfo,"",@"SHT_NOTE"
	.sectionflags	@"SHF_NOTE_NV_TKINFO"
	.tkinfo
        /*0018*/ 	.word	0x00000002
        /*0030*/ 	.string	""
        /*0030*/ 	.string	"ptxas"
        /*0030*/ 	.string	"Cuda compilation tools, release 13.0, V13.0.88"
        /*0030*/ 	.string	"Build cuda_13.0.r13.0/compiler.36424714_0"
        /*0030*/ 	.string	"-arch sm_90a -m 64 "



//--------------------- .note.nv.cuinfo           --------------------------
	.section	.note.nv.cuinfo,"",@"SHT_NOTE"
	.sectionflags	@"SHF_NOTE_NV_CUINFO"
        /*0018*/ 	.short	0x0002
        /*001a*/ 	.short	0x005a
        /*001c*/ 	.short	0x0082
	.zero		2


//--------------------- .nv.info                  --------------------------
	.section	.nv.info,"",@"SHT_CUDA_INFO"
	.align	4


	//----- nvinfo : EIATTR_REGCOUNT
	.align		4
        /*0000*/ 	.byte	0x04, 0x2f
        /*0002*/ 	.short	(.L_15 - .L_14)
	.align		4
.L_14:
        /*0004*/ 	.word	index@(_ZN7cutlass13device_kernelINS_4gemm6kernel13GemmUniversalIN4cute5tupleIJiiiiEEENS1_10collective13CollectiveMmaINS1_34MainloopSm90TmaGmmaWarpSpecializedILi12ENS5_IJNS4_1CILi1EEESB_SB_EEENS1_32KernelTmaWarpSpecializedPingpongEEENS5_IJNSA_ILi64EEENSA_ILi224EEESF_EEEaNS5_IJlSB_lEEEaSI_NS4_8TiledMMAINS4_8MMA_AtomIJNS4_4SM904GMMA26MMA_64x32x32_S32S8S8_SS_TNEEEENS4_6LayoutISC_NS5_IJNSA_ILi0EEESQ_SQ_EEEEENS5_IJNS4_10UnderscoreEST_ST_EEEEENS4_13SM90_TMA_LOADENS4_14ComposedLayoutINS4_7SwizzleILi2ELi4ELi3EEENS4_18smem_ptr_flag_bitsILi8EEENSP_INS5_IJNSA_ILi8EEESF_EEENS5_IJSF_SB_EEEEEEEvNS4_8identityESW_S16_vS17_EENS_8epilogue10collective6detail29Sm90TmaWarpSpecializedAdapterINS1A_15DefaultEpilogueIaSI_SI_NS19_6thread17LinearCombinationIaLi1EiiLNS1E_9ScaleType4KindE0ELNS_15FloatRoundStyleE2EaEENS1_15EpilogueDefaultEEEEEvvEEEEvNT_6ParamsE)
        /*0008*/ 	.word	0x000000a8


	//----- nvinfo : EIATTR_FRAME_SIZE
	.align		4
.L_15:
        /*000c*/ 	.byte	0x04, 0x11
        /*000e*/ 	.short	(.L_17 - .L_16)
	.align		4
.L_16:
        /*0010*/ 	.word	index@(_ZN7cutlass13device_kernelINS_4gemm6kernel13GemmUniversalIN4cute5tupleIJiiiiEEENS1_10collective13CollectiveMmaINS1_34MainloopSm90TmaGmmaWarpSpecializedILi12ENS5_IJNS4_1CILi1EEESB_SB_EEENS1_32KernelTmaWarpSpecializedPingpongEEENS5_IJNSA_ILi64EEENSA_ILi224EEESF_EEEaNS5_IJlSB_lEEEaSI_NS4_8TiledMMAINS4_8MMA_AtomIJNS4_4SM904GMMA26MMA_64x32x32_S32S8S8_SS_TNEEEENS4_6LayoutISC_NS5_IJNSA_ILi0EEESQ_SQ_EEEEENS5_IJNS4_10UnderscoreEST_ST_EEEEENS4_13SM90_TMA_LOADENS4_14ComposedLayoutINS4_7SwizzleILi2ELi4ELi3EEENS4_18smem_ptr_flag_bitsILi8EEENSP_INS5_IJNSA_ILi8EEESF_EEENS5_IJSF_SB_EEEEEEEvNS4_8identityESW_S16_vS17_EENS_8epilogue10collective6detail29Sm90TmaWarpSpecializedAdapterINS1A_15DefaultEpilogueIaSI_SI_NS19_6thread17LinearCombinationIaLi1EiiLNS1E_9ScaleType4KindE0ELNS_15FloatRoundStyleE2EaEENS1_15EpilogueDefaultEEEEEvvEEEEvNT_6ParamsE)
        /*0014*/ 	.word	0x00000008


	//----- nvinfo : EIATTR_MIN_STACK_SIZE
	.align		4
.L_17:
        /*0018*/ 	.byte	0x04, 0x12
        /*001a*/ 	.short	(.L_19 - .L_18)
	.align		4
.L_18:
        /*001c*/ 	.word	index@(_ZN7cutlass13device_kernelINS_4gemm6kernel13GemmUniversalIN4cute5tupleIJiiiiEEENS1_10collective13CollectiveMmaINS1_34MainloopSm90TmaGmmaWarpSpecializedILi12ENS5_IJNS4_1CILi1EEESB_SB_EEENS1_32KernelTmaWarpSpecializedPingpongEEENS5_IJNSA_ILi64EEENSA_ILi224EEESF_EEEaNS5_IJlSB_lEEEaSI_NS4_8TiledMMAINS4_8MMA_AtomIJNS4_4SM904GMMA26MMA_64x32x32_S32S8S8_SS_TNEEEENS4_6LayoutISC_NS5_IJNSA_ILi0EEESQ_SQ_EEEEENS5_IJNS4_10UnderscoreEST_ST_EEEEENS4_13SM90_TMA_LOADENS4_14ComposedLayoutINS4_7SwizzleILi2ELi4ELi3EEENS4_18smem_ptr_flag_bitsILi8EEENSP_INS5_IJNSA_ILi8EEESF_EEENS5_IJSF_SB_EEEEEEEvNS4_8identityESW_S16_vS17_EENS_8epilogue10collective6detail29Sm90TmaWarpSpecializedAdapterINS1A_15DefaultEpilogueIaSI_SI_NS19_6thread17LinearCombinationIaLi1EiiLNS1E_9ScaleType4KindE0ELNS_15FloatRoundStyleE2EaEENS1_15EpilogueDefaultEEEEEvvEEEEvNT_6ParamsE)
        /*0020*/ 	.word	0x00000008
.L_19:


//--------------------- .nv.compat                --------------------------
	.section	.nv.compat,"",@"SHT_CUDA_COMPAT_INFO"
	.align	4
        /*0000*/ 	.byte	0x02, 0x09, 0x01, 0x00, 0x02, 0x02, 0x04, 0x00, 0x02, 0x05, 0x05, 0x00, 0x03, 0x07, 0x01, 0x01
        /*0010*/ 	.byte	0x02, 0x03, 0x01, 0x00, 0x02, 0x06, 0x01, 0x00, 0x04, 0x0b, 0x08, 0x00, 0x00, 0x00, 0x00, 0x00
        /*0020*/ 	.byte	0x00, 0x00, 0x00, 0x00


//--------------------- .nv.info._ZN7cutlass13device_kernelINS_4gemm6kernel13GemmUniversalIN4cute5tupleIJiiiiEEENS1_10collective13CollectiveMmaINS1_34MainloopSm90TmaGmmaWarpSpecializedILi12ENS5_IJNS4_1CILi1EEESB_SB_EEENS1_32KernelTmaWarpSpecializedPingpongEEENS5_IJNSA_ILi64EEENSA_ILi224EEESF_EEEaNS5_IJlSB_lEEEaSI_NS4_8TiledMMAINS4_8MMA_AtomIJNS4_4SM904GMMA26MMA_64x32x32_S32S8S8_SS_TNEEEENS4_6LayoutISC_NS5_IJNSA_ILi0EEESQ_SQ_EEEEENS5_IJNS4_10UnderscoreEST_ST_EEEEENS4_13SM90_TMA_LOADENS4_14ComposedLayoutINS4_7SwizzleILi2ELi4ELi3EEENS4_18smem_ptr_flag_bitsILi8EEENSP_INS5_IJNSA_ILi8EEESF_EEENS5_IJSF_SB_EEEEEEEvNS4_8identityESW_S16_vS17_EENS_8epilogue10collective6detail29Sm90TmaWarpSpecializedAdapterINS1A_15DefaultEpilogueIaSI_SI_NS19_6thread17LinearCombinationIaLi1EiiLNS1E_9ScaleType4KindE0ELNS_15FloatRoundStyleE2EaEENS1_15EpilogueDefaultEEEEEvvEEEEvNT_6ParamsE --------------------------
	.section	.nv.info._ZN7cutlass13device_kernelINS_4gemm6kernel13GemmUniversalIN4cute5tupleIJiiiiEEENS1_10collective13CollectiveMmaINS1_34MainloopSm90TmaGmmaWarpSpecializedILi12ENS5_IJNS4_1CILi1EEESB_SB_EEENS1_32KernelTmaWarpSpecializedPingpongEEENS5_IJNSA_ILi64EEENSA_ILi224EEESF_EEEaNS5_IJlSB_lEEEaSI_NS4_8TiledMMAINS4_8MMA_AtomIJNS4_4SM904GMMA26MMA_64x32x32_S32S8S8_SS_TNEEEENS4_6LayoutISC_NS5_IJNSA_ILi0EEESQ_SQ_EEEEENS5_IJNS4_10UnderscoreEST_ST_EEEEENS4_13SM90_TMA_LOADENS4_14ComposedLayoutINS4_7SwizzleILi2ELi4ELi3EEENS4_18smem_ptr_flag_bitsILi8EEENSP_INS5_IJNSA_ILi8EEESF_EEENS5_IJSF_SB_EEEEEEEvNS4_8identityESW_S16_vS17_EENS_8epilogue10collective6detail29Sm90TmaWarpSpecializedAdapterINS1A_15DefaultEpilogueIaSI_SI_NS19_6thread17LinearCombinationIaLi1EiiLNS1E_9ScaleType4KindE0ELNS_15FloatRoundStyleE2EaEENS1_15EpilogueDefaultEEEEEvvEEEEvNT_6ParamsE,"",@"SHT_CUDA_INFO"
	.sectionflags	@""
	.align	4


	//----- nvinfo : EIATTR_CUDA_API_VERSION
	.align		4
        /*0000*/ 	.byte	0x04, 0x37
        /*0002*/ 	.short	(.L_21 - .L_20)
.L_20:
        /*0004*/ 	.word	0x00000082


	//----- nvinfo : EIATTR_KPARAM_INFO
	.align		4
.L_21:
        /*0008*/ 	.byte	0x04, 0x17
        /*000a*/ 	.short	(.L_23 - .L_22)
.L_22:
        /*000c*/ 	.word	0x00000000
        /*0010*/ 	.short	0x0000
        /*0012*/ 	.short	0x0070
        /*0014*/ 	.byte	0x00, 0xf0, 0x01, 0x10


	//----- nvinfo : EIATTR_SPARSE_MMA_MASK
	.align		4
.L_23:
        /*0018*/ 	.byte	0x03, 0x50
        /*001a*/ 	.short	0x0000


	//----- nvinfo : EIATTR_MAXREG_COUNT
	.align		4
        /*001c*/ 	.byte	0x03, 0x1b
        /*001e*/ 	.short	0x00a8


	//----- nvinfo : EIATTR_NUM_BARRIERS
	.align		4
        /*0020*/ 	.byte	0x02, 0x4c
        /*0022*/ 	.byte	0x01
	.zero		1


	//----- nvinfo : EIATTR_EXTERNS
	.align		4
        /*0024*/ 	.byte	0x04, 0x0f
        /*0026*/ 	.short	(.L_25 - .L_24)


	//   ....[0]....
	.align		4
.L_24:
        /*0028*/ 	.word	index@(__assertfail)


	//----- nvinfo : EIATTR_ANNOTATIONS
	.align		4
.L_25:
        /*002c*/ 	.byte	0x04, 0x55
        /*002e*/ 	.short	(.L_27 - .L_26)


	//   ....[0]....
.L_26:
        /*0030*/ 	.word	0x00000001
        /*0034*/ 	.byte	0x00, 0x0c, 0x00, 0x00, 0x01, 0x00, 0x00, 0x00, 0x20, 0x86, 0x00, 0x00, 0x01, 0x00, 0x00, 0x00
        /*0044*/ 	.byte	0x30, 0x92, 0x00, 0x00


	//----- nvinfo : EIATTR_MERCURY_ISA_VERSION
	.align		4
.L_27:
        /*0048*/ 	.byte	0x03, 0x5f
        /*004a*/ 	.short	0x0101


	//----- nvinfo : EIATTR_INT_WARP_WIDE_INSTR_OFFSETS
	.align		4
        /*004c*/ 	.byte	0x04, 0x31
        /*004e*/ 	.short	(.L_29 - .L_28)


	//   ....[0]....
.L_28:
        /*0050*/ 	.word	0x00000510


	//   ....[1]....
        /*0054*/ 	.word	0x00000530


	//   ....[2]....
        /*0058*/ 	.word	0x000005b0


	//   ....[3]....
        /*005c*/ 	.word	0x000005c0


	//   ....[4]....
        /*0060*/ 	.word	0x000005d0


	//   ....[5]....
        /*0064*/ 	.word	0x000005f0


	//   ....[6]....
        /*0068*/ 	.word	0x00000680


	//   ....[7]....
        /*006c*/ 	.word	0x000006a0


	//----- nvinfo : EIATTR_COOP_GROUP_MASK_REGIDS
	.align		4
.L_29:
        /*0070*/ 	.byte	0x04, 0x29
        /*0072*/ 	.short	(.L_31 - .L_30)


	//   ....[0]....
.L_30:
        /*0074*/ 	.word	0xffffffff


	//   ....[1]....
        /*0078*/ 	.word	0xffffffff


	//   ....[2]....
        /*007c*/ 	.word	0xffffffff


	//   ....[3]....
        /*0080*/ 	.word	0xffffffff


	//   ....[4]....
        /*0084*/ 	.word	0xffffffff


	//   ....[5]....
        /*0088*/ 	.word	0xffffffff


	//----- nvinfo : EIATTR_COOP_GROUP_INSTR_OFFSETS
	.align		4
.L_31:
        /*008c*/ 	.byte	0x04, 0x28
        /*008e*/ 	.short	(.L_33 - .L_32)


	//   ....[0]....
.L_32:
        /*0090*/ 	.word	0x00000070


	//   ....[1]....
        /*0094*/ 	.word	0x00000080


	//   ....[2]....
        /*0098*/ 	.word	0x00000140


	//   ....[3]....
        /*009c*/ 	.word	0x00000400


	//   ....[4]....
        /*00a0*/ 	.word	0x00000440


	//   ....[5]....
        /*00a4*/ 	.word	0x00000490


	//----- nvinfo : EIATTR_REG_RECONFIG
	.align		4
.L_33:
        /*00a8*/ 	.byte	0x01, 0x54
	.zero		2


	//----- nvinfo : EIATTR_SYSCALL_OFFSETS
	.align		4
        /*00ac*/ 	.byte	0x04, 0x46
        /*00ae*/ 	.short	(.L_35 - .L_34)


	//   ....[0]....
.L_34:
        /*00b0*/ 	.word	0x000016a0


	//----- nvinfo : EIATTR_MBARRIER_INSTR_OFFSETS
	.align		4
.L_35:
        /*00b4*/ 	.byte	0x04, 0x39
        /*00b6*/ 	.short	(.L_37 - .L_36)


	//   ....[0]....
.L_36:
        /*00b8*/ 	.word	0x00000260
        /*00bc*/ 	.word	0x000000ff
        /*00c0*/ 	.word	0x00000000
        /*00c4*/ 	.short	0x0100
        /*00c6*/ 	.byte	0x08
	.zero		1


	//   ....[1]....
        /*00c8*/ 	.word	0x00000270
        /*00cc*/ 	.word	0x000000ff
        /*00d0*/ 	.word	0x00000060
        /*00d4*/ 	.short	0x0100
        /*00d6*/ 	.byte	0x08
	.zero		1


	//   ....[2]....
        /*00d8*/ 	.word	0x00000280
        /*00dc*/ 	.word	0x000000ff
        /*00e0*/ 	.word	0x00000008
        /*00e4*/ 	.short	0x0100
        /*00e6*/ 	.byte	0x08
	.zero		1


	//   ....[3]....
        /*00e8*/ 	.word	0x00000290
        /*00ec*/ 	.word	0x000000ff
        /*00f0*/ 	.word	0x00000068
        /*00f4*/ 	.short	0x0100
        /*00f6*/ 	.byte	0x08
	.zero		1


	//   ....[4]....
        /*00f8*/ 	.word	0x000002a0
        /*00fc*/ 	.word	0x000000ff
        /*0100*/ 	.word	0x00000010
        /*0104*/ 	.short	0x0100
        /*0106*/ 	.byte	0x08
	.zero		1


	//   ....[5]....
        /*0108*/ 	.word	0x000002b0
        /*010c*/ 	.word	0x000000ff
        /*0110*/ 	.word	0x00000070
        /*0114*/ 	.short	0x0100
        /*0116*/ 	.byte	0x08
	.zero		1


	//   ....[6]....
        /*0118*/ 	.word	0x000002c0
        /*011c*/ 	.word	0x000000ff
        /*0120*/ 	.word	0x00000018
        /*0124*/ 	.short	0x0100
        /*0126*/ 	.byte	0x08
	.zero		1


	//   ....[7]....
        /*0128*/ 	.word	0x000002d0
        /*012c*/ 	.word	0x000000ff
        /*0130*/ 	.word	0x00000078
        /*0134*/ 	.short	0x0100
        /*0136*/ 	.byte	0x08
	.zero		1


	//   ....[8]....
        /*0138*/ 	.word	0x000002e0
        /*013c*/ 	.word	0x000000ff
        /*0140*/ 	.word	0x00000020
        /*0144*/ 	.short	0x0100
        /*0146*/ 	.byte	0x08
	.zero		1


	//   ....[9]....
        /*0148*/ 	.word	0x000002f0
        /*014c*/ 	.word	0x000000ff
        /*0150*/ 	.word	0x00000080
        /*0154*/ 	.short	0x0100
        /*0156*/ 	.byte	0x08
	.zero		1


	//   ....[10]....
        /*0158*/ 	.word	0x00000300
        /*015c*/ 	.word	0x000000ff
        /*0160*/ 	.word	0x00000028
        /*0164*/ 	.short	0x0100
        /*0166*/ 	.byte	0x08
	.zero		1


	//   ....[11]....
        /*0168*/ 	.word	0x00000310
        /*016c*/ 	.word	0x000000ff
        /*0170*/ 	.word	0x00000088
        /*0174*/ 	.short	0x0100
        /*0176*/ 	.byte	0x08
	.zero		1


	//   ....[12]....
        /*0178*/ 	.word	0x00000320
        /*017c*/ 	.word	0x000000ff
        /*0180*/ 	.word	0x00000030
        /*0184*/ 	.short	0x0100
        /*0186*/ 	.byte	0x08
	.zero		1


	//   ....[13]....
        /*0188*/ 	.word	0x00000330
        /*018c*/ 	.word	0x000000ff
        /*0190*/ 	.word	0x00000090
        /*0194*/ 	.short	0x0100
        /*0196*/ 	.byte	0x08
	.zero		1


	//   ....[14]....
        /*0198*/ 	.word	0x00000340
        /*019c*/ 	.word	0x000000ff
        /*01a0*/ 	.word	0x00000038
        /*01a4*/ 	.short	0x0100
        /*01a6*/ 	.byte	0x08
	.zero		1


	//   ....[15]....
        /*01a8*/ 	.word	0x00000350
        /*01ac*/ 	.word	0x000000ff
        /*01b0*/ 	.word	0x00000098
        /*01b4*/ 	.short	0x0100
        /*01b6*/ 	.byte	0x08
	.zero		1


	//   ....[16]....
        /*01b8*/ 	.word	0x00000360
        /*01bc*/ 	.word	0x000000ff
        /*01c0*/ 	.word	0x00000040
        /*01c4*/ 	.short	0x0100
        /*01c6*/ 	.byte	0x08
	.zero		1


	//   ....[17]....
        /*01c8*/ 	.word	0x00000370
        /*01cc*/ 	.word	0x000000ff
        /*01d0*/ 	.word	0x000000a0
        /*01d4*/ 	.short	0x0100
        /*01d6*/ 	.byte	0x08
	.zero		1


	//   ....[18]....
        /*01d8*/ 	.word	0x00000380
        /*01dc*/ 	.word	0x000000ff
        /*01e0*/ 	.word	0x00000048
        /*01e4*/ 	.short	0x0100
        /*01e6*/ 	.byte	0x08
	.zero		1


	//   ....[19]....
        /*01e8*/ 	.word	0x00000390
        /*01ec*/ 	.word	0x000000ff
        /*01f0*/ 	.word	0x000000a8
        /*01f4*/ 	.short	0x0100
        /*01f6*/ 	.byte	0x08
	.zero		1


	//   ....[20]....
        /*01f8*/ 	.word	0x000003a0
        /*01fc*/ 	.word	0x000000ff
        /*0200*/ 	.word	0x00000050
        /*0204*/ 	.short	0x0100
        /*0206*/ 	.byte	0x08
	.zero		1


	//   ....[21]....
        /*0208*/ 	.word	0x000003b0
        /*020c*/ 	.word	0x000000ff
        /*0210*/ 	.word	0x000000b0
        /*0214*/ 	.short	0x0100
        /*0216*/ 	.byte	0x08
	.zero		1


	//   ....[22]....
        /*0218*/ 	.word	0x000003c0
        /*021c*/ 	.word	0x000000ff
        /*0220*/ 	.word	0x00000058
        /*0224*/ 	.short	0x0100
        /*0226*/ 	.byte	0x08
	.zero		1


	//   ....[23]....
        /*0228*/ 	.word	0x000003d0
        /*022c*/ 	.word	0x000000ff
        /*0230*/ 	.word	0x000000b8
        /*0234*/ 	.short	0x0100
        /*0236*/ 	.byte	0x08
	.zero		1


	//   ....[24]....
        /*0238*/ 	.word	0x000006e0
        /*023c*/ 	.word	0x000000ff
        /*0240*/ 	.word	0x000000f0
        /*0244*/ 	.short	0x0100
        /*0246*/ 	.byte	0x08
	.zero		1


	//   ....[25]....
        /*0248*/ 	.word	0x00000750
        /*024c*/ 	.word	0x000000ff
        /*0250*/ 	.word	0x000000f8
        /*0254*/ 	.short	0x0100
        /*0256*/ 	.byte	0x08
	.zero		1


	//   ....[26]....
        /*0258*/ 	.word	0x00000770
        /*025c*/ 	.word	0x000000ff
        /*0260*/ 	.word	0x000000d0
        /*0264*/ 	.short	0x0100
        /*0266*/ 	.byte	0x09
	.zero		1


	//   ....[27]....
        /*0268*/ 	.word	0x00000780
        /*026c*/ 	.word	0x000000ff
        /*0270*/ 	.word	0x000000d8
        /*0274*/ 	.short	0x0100
        /*0276*/ 	.byte	0x09
	.zero		1


	//   ....[28]....
        /*0278*/ 	.word	0x00000790
        /*027c*/ 	.word	0x000000ff
        /*0280*/ 	.word	0x000000e0
        /*0284*/ 	.short	0x0100
        /*0286*/ 	.byte	0x09
	.zero		1


	//   ....[29]....
        /*0288*/ 	.word	0x000007a0
        /*028c*/ 	.word	0x000000ff
        /*0290*/ 	.word	0x000000e8
        /*0294*/ 	.short	0x0100
        /*0296*/ 	.byte	0x09
	.zero		1


	//   ....[30]....
        /*0298*/ 	.word	0x00001580
        /*029c*/ 	.word	0x0000008d
        /*02a0*/ 	.word	0x00000000
        /*02a4*/ 	.short	0x010a
        /*02a6*/ 	.byte	0x2b
	.zero		1


	//   ....[31]....
        /*02a8*/ 	.word	0x00001730
        /*02ac*/ 	.word	0x00000003
        /*02b0*/ 	.word	0x00000000
        /*02b4*/ 	.short	0x010a
        /*02b6*/ 	.byte	0x3f
	.zero		1


	//   ....[32]....
        /*02b8*/ 	.word	0x00001790
        /*02bc*/ 	.word	0x00000003
        /*02c0*/ 	.word	0x00000000
        /*02c4*/ 	.short	0x010a
        /*02c6*/ 	.byte	0x3f
	.zero		1


	//   ....[33]....
        /*02c8*/ 	.word	0x00001e90
        /*02cc*/ 	.word	0x000000ff
        /*02d0*/ 	.word	0x00000000
        /*02d4*/ 	.short	0x010a
        /*02d6*/ 	.byte	0x08
	.zero		1


	//   ....[34]....
        /*02d8*/ 	.word	0x00001ed0
        /*02dc*/ 	.word	0x000000ff
        /*02e0*/ 	.word	0x00000000
        /*02e4*/ 	.short	0x010a
        /*02e6*/ 	.byte	0x08
	.zero		1


	//   ....[35]....
        /*02e8*/ 	.word	0x000024d0
        /*02ec*/ 	.word	0x000000ff
        /*02f0*/ 	.word	0x00000000
        /*02f4*/ 	.short	0x0101
        /*02f6*/ 	.byte	0x08
	.zero		1


	//   ....[36]....
        /*02f8*/ 	.word	0x000025c0
        /*02fc*/ 	.word	0x0000008e
        /*0300*/ 	.word	0x00000000
        /*0304*/ 	.short	0x0101
        /*0306*/ 	.byte	0x2c
	.zero		1


	//   ....[37]....
        /*0308*/ 	.word	0x00002690
        /*030c*/ 	.word	0x000000ff
        /*0310*/ 	.word	0x00000000
        /*0314*/ 	.short	0x0101
        /*0316*/ 	.byte	0x06
	.zero		1


	//   ....[38]....
        /*0318*/ 	.word	0x00002740
        /*031c*/ 	.word	0x0000008d
        /*0320*/ 	.word	0x00000010
        /*0324*/ 	.short	0x010a
        /*0326*/ 	.byte	0x2b
	.zero		1


	//   ....[39]....
        /*0328*/ 	.word	0x00008640
        /*032c*/ 	.word	0x00000090
        /*0330*/ 	.word	0x00000000
        /*0334*/ 	.short	0x0101
        /*0336*/ 	.byte	0x2c
	.zero		1


	//   ....[40]....
        /*0338*/ 	.word	0x00008fa0
        /*033c*/ 	.word	0x0000000a
        /*0340*/ 	.word	0x00000060
        /*0344*/ 	.short	0x010a
        /*0346*/ 	.byte	0x3f
	.zero		1


	//   ....[41]....
        /*0348*/ 	.word	0x00009340
        /*034c*/ 	.word	0x00000005
        /*0350*/ 	.word	0x000000f8
        /*0354*/ 	.short	0x0101
        /*0356*/ 	.byte	0x3f
	.zero		1


	//   ....[42]....
        /*0358*/ 	.word	0x00009ac0
        /*035c*/ 	.word	0x00000009
        /*0360*/ 	.word	0x00000000
        /*0364*/ 	.short	0x010a
        /*0366*/ 	.byte	0x3f
	.zero		1


	//   ....[43]....
        /*0368*/ 	.word	0x00009b40
        /*036c*/ 	.word	0x00000008
        /*0370*/ 	.word	0x00000000
        /*0374*/ 	.short	0x010a
        /*0376*/ 	.byte	0x3f
	.zero		1


	//   ....[44]....
        /*0378*/ 	.word	0x00009bd0
        /*037c*/ 	.word	0x00000009
        /*0380*/ 	.word	0x00000000
        /*0384*/ 	.short	0x010a
        /*0386*/ 	.byte	0x3f
	.zero		1


	//   ....[45]....
        /*0388*/ 	.word	0x00009c60
        /*038c*/ 	.word	0x00000008
        /*0390*/ 	.word	0x00000000
        /*0394*/ 	.short	0x010a
        /*0396*/ 	.byte	0x3f
	.zero		1


	//   ....[46]....
        /*0398*/ 	.word	0x00009cf0
        /*039c*/ 	.word	0x00000009
        /*03a0*/ 	.word	0x00000000
        /*03a4*/ 	.short	0x010a
        /*03a6*/ 	.byte	0x3f
	.zero		1


	//   ....[47]....
        /*03a8*/ 	.word	0x00009d80
        /*03ac*/ 	.word	0x00000008
        /*03b0*/ 	.word	0x00000000
        /*03b4*/ 	.short	0x010a
        /*03b6*/ 	.byte	0x3f
	.zero		1


	//   ....[48]....
        /*03b8*/ 	.word	0x00009e10
        /*03bc*/ 	.word	0x00000009
        /*03c0*/ 	.word	0x00000000
        /*03c4*/ 	.short	0x010a
        /*03c6*/ 	.byte	0x3f
	.zero		1


	//   ....[49]....
        /*03c8*/ 	.word	0x00009ea0
        /*03cc*/ 	.word	0x00000008
        /*03d0*/ 	.word	0x00000000
        /*03d4*/ 	.short	0x010a
        /*03d6*/ 	.byte	0x3f
	.zero		1


	//   ....[50]....
        /*03d8*/ 	.word	0x00009f30
        /*03dc*/ 	.word	0x00000009
        /*03e0*/ 	.word	0x00000000
        /*03e4*/ 	.short	0x010a
        /*03e6*/ 	.byte	0x3f
	.zero		1


	//   ....[51]....
        /*03e8*/ 	.word	0x00009fc0
        /*03ec*/ 	.word	0x00000008
        /*03f0*/ 	.word	0x00000000
        /*03f4*/ 	.short	0x010a
        /*03f6*/ 	.byte	0x3f
	.zero		1


	//   ....[52]....
        /*03f8*/ 	.word	0x0000a050
        /*03fc*/ 	.word	0x0000000b
        /*0400*/ 	.word	0x00000000
        /*0404*/ 	.short	0x010a
        /*0406*/ 	.byte	0x3f
	.zero		1


	//   ....[53]....
        /*0408*/ 	.word	0x0000a0e0
        /*040c*/ 	.word	0x00000003
        /*0410*/ 	.word	0x00000000
        /*0414*/ 	.short	0x010a
        /*0416*/ 	.byte	0x3f
	.zero		1


	//   ....[54]....
        /*0418*/ 	.word	0x0000a140
        /*041c*/ 	.word	0x0000008f
        /*0420*/ 	.word	0x00000000
        /*0424*/ 	.short	0x010a
        /*0426*/ 	.byte	0x3f
	.zero		1


	//   ....[55]....
        /*0428*/ 	.word	0x0000a190
        /*042c*/ 	.word	0x00000003
        /*0430*/ 	.word	0x00000000
        /*0434*/ 	.short	0x010a
        /*0436*/ 	.byte	0x3f
	.zero		1


	//   ....[56]....
        /*0438*/ 	.word	0x0000a1f0
        /*043c*/ 	.word	0x00000004
        /*0440*/ 	.word	0x00000000
        /*0444*/ 	.short	0x010a
        /*0446*/ 	.byte	0x3f
	.zero		1


	//   ....[57]....
        /*0448*/ 	.word	0x0000a240
        /*044c*/ 	.word	0x0000008f
        /*0450*/ 	.word	0x00000010
        /*0454*/ 	.short	0x010a
        /*0456*/ 	.byte	0x3f
	.zero		1


	//   ....[58]....
        /*0458*/ 	.word	0x0000a310
        /*045c*/ 	.word	0x0000000a
        /*0460*/ 	.word	0x00000060
        /*0464*/ 	.short	0x010a
        /*0466*/ 	.byte	0x3f
	.zero		1


	//   ....[59]....
        /*0468*/ 	.word	0x0000a3e0
        /*046c*/ 	.word	0x00000009
        /*0470*/ 	.word	0x00000000
        /*0474*/ 	.short	0x010a
        /*0476*/ 	.byte	0x3f
	.zero		1


	//   ....[60]....
        /*0478*/ 	.word	0x0000a430
        /*047c*/ 	.word	0x00000008
        /*0480*/ 	.word	0x00000000
        /*0484*/ 	.short	0x010a
        /*0486*/ 	.byte	0x3f
	.zero		1


	//   ....[61]....
        /*0488*/ 	.word	0x0000a480
        /*048c*/ 	.word	0x00000009
        /*0490*/ 	.word	0x00000000
        /*0494*/ 	.short	0x010a
        /*0496*/ 	.byte	0x3f
	.zero		1


	//   ....[62]....
        /*0498*/ 	.word	0x0000a4d0
        /*049c*/ 	.word	0x00000008
        /*04a0*/ 	.word	0x00000000
        /*04a4*/ 	.short	0x010a
        /*04a6*/ 	.byte	0x3f
	.zero		1


	//   ....[63]....
        /*04a8*/ 	.word	0x0000a520
        /*04ac*/ 	.word	0x00000009
        /*04b0*/ 	.word	0x00000000
        /*04b4*/ 	.short	0x010a
        /*04b6*/ 	.byte	0x3f
	.zero		1


	//   ....[64]....
        /*04b8*/ 	.word	0x0000a570
        /*04bc*/ 	.word	0x00000008
        /*04c0*/ 	.word	0x00000000
        /*04c4*/ 	.short	0x010a
        /*04c6*/ 	.byte	0x3f
	.zero		1


	//   ....[65]....
        /*04c8*/ 	.word	0x0000a5c0
        /*04cc*/ 	.word	0x00000009
        /*04d0*/ 	.word	0x00000000
        /*04d4*/ 	.short	0x010a
        /*04d6*/ 	.byte	0x3f
	.zero		1


	//   ....[66]....
        /*04d8*/ 	.word	0x0000a610
        /*04dc*/ 	.word	0x00000008
        /*04e0*/ 	.word	0x00000000
        /*04e4*/ 	.short	0x010a
        /*04e6*/ 	.byte	0x3f
	.zero		1


	//   ....[67]....
        /*04e8*/ 	.word	0x0000a660
        /*04ec*/ 	.word	0x00000009
        /*04f0*/ 	.word	0x00000000
        /*04f4*/ 	.short	0x010a
        /*04f6*/ 	.byte	0x3f
	.zero		1


	//   ....[68]....
        /*04f8*/ 	.word	0x0000a6b0
        /*04fc*/ 	.word	0x00000008
        /*0500*/ 	.word	0x00000000
        /*0504*/ 	.short	0x010a
        /*0506*/ 	.byte	0x3f
	.zero		1


	//   ....[69]....
        /*0508*/ 	.word	0x0000a700
        /*050c*/ 	.word	0x0000000b
        /*0510*/ 	.word	0x00000000
        /*0514*/ 	.short	0x010a
        /*0516*/ 	.byte	0x3f
	.zero		1


	//----- nvinfo : EIATTR_NUM_MBARRIERS
	.align		4
.L_37:
        /*0518*/ 	.byte	0x03, 0x38
        /*051a*/ 	.short	0x001e


	//----- nvinfo : EIATTR_EXIT_INSTR_OFFSETS
	.align		4
        /*051c*/ 	.byte	0x04, 0x1c
        /*051e*/ 	.short	(.L_39 - .L_38)


	//   ....[0]....
.L_38:
        /*0520*/ 	.word	0x000012b0


	//   ....[1]....
        /*0524*/ 	.word	0x00001310


	//   ....[2]....
        /*0528*/ 	.word	0x00008cd0


	//   ....[3]....
        /*052c*/ 	.word	0x00008d00


	//   ....[4]....
        /*0530*/ 	.word	0x0000a130


	//----- nvinfo : EIATTR_MAX_THREADS
	.align		4
.L_39:
        /*0534*/ 	.byte	0x04, 0x05
        /*0536*/ 	.short	(.L_41 - .L_40)
.L_40:
        /*0538*/ 	.word	0x00000180
        /*053c*/ 	.word	0x00000001
        /*0540*/ 	.word	0x00000001


	//----- nvinfo : EIATTR_CRS_STACK_SIZE
	.align		4
.L_41:
        /*0544*/ 	.byte	0x04, 0x1e
        /*0546*/ 	.short	(.L_43 - .L_42)
.L_42:
        /*0548*/ 	.word	0x00000000


	//----- nvinfo : EIATTR_CBANK_PARAM_SIZE
	.align		4
.L_43:
        /*054c*/ 	.byte	0x03, 0x19
        /*054e*/ 	.short	0x0470


	//----- nvinfo : EIATTR_PARAM_CBANK
	.align		4
        /*0550*/ 	.byte	0x04, 0x0a
        /*0552*/ 	.short	(.L_45 - .L_44)
	.align		4
.L_44:
        /*0554*/ 	.word	index@(.nv.constant0._ZN7cutlass13device_kernelINS_4gemm6kernel13GemmUniversalIN4cute5tupleIJiiiiEEENS1_10collective13CollectiveMmaINS1_34MainloopSm90TmaGmmaWarpSpecializedILi12ENS5_IJNS4_1CILi1EEESB_SB_EEENS1_32KernelTmaWarpSpecializedPingpongEEENS5_IJNSA_ILi64EEENSA_ILi224EEESF_EEEaNS5_IJlSB_lEEEaSI_NS4_8TiledMMAINS4_8MMA_AtomIJNS4_4SM904GMMA26MMA_64x32x32_S32S8S8_SS_TNEEEENS4_6LayoutISC_NS5_IJNSA_ILi0EEESQ_SQ_EEEEENS5_IJNS4_10UnderscoreEST_ST_EEEEENS4_13SM90_TMA_LOADENS4_14ComposedLayoutINS4_7SwizzleILi2ELi4ELi3EEENS4_18smem_ptr_flag_bitsILi8EEENSP_INS5_IJNSA_ILi8EEESF_EEENS5_IJSF_SB_EEEEEEEvNS4_8identityESW_S16_vS17_EENS_8epilogue10collective6detail29Sm90TmaWarpSpecializedAdapterINS1A_15DefaultEpilogueIaSI_SI_NS19_6thread17LinearCombinationIaLi1EiiLNS1E_9ScaleType4KindE0ELNS_15FloatRoundStyleE2EaEENS1_15EpilogueDefaultEEEEEvvEEEEvNT_6ParamsE)
        /*0558*/ 	.short	0x0210
        /*055a*/ 	.short	0x0470


	//----- nvinfo : EIATTR_SW_WAR
	.align		4
.L_45:
        /*055c*/ 	.byte	0x04, 0x36
        /*055e*/ 	.short	(.L_47 - .L_46)
.L_46:
        /*0560*/ 	.word	0x00000008
.L_47:


//--------------------- .nv.callgraph             --------------------------
	.section	.nv.callgraph,"",@"SHT_CUDA_CALLGRAPH"
	.align	4
	.sectionentsize	8
	.align		4
        /*0000*/ 	.word	0x00000000
	.align		4
        /*0004*/ 	.word	0xffffffff
	.align		4
        /*0008*/ 	.word	index@(_ZN7cutlass13device_kernelINS_4gemm6kernel13GemmUniversalIN4cute5tupleIJiiiiEEENS1_10collective13CollectiveMmaINS1_34MainloopSm90TmaGmmaWarpSpecializedILi12ENS5_IJNS4_1CILi1EEESB_SB_EEENS1_32KernelTmaWarpSpecializedPingpongEEENS5_IJNSA_ILi64EEENSA_ILi224EEESF_EEEaNS5_IJlSB_lEEEaSI_NS4_8TiledMMAINS4_8MMA_AtomIJNS4_4SM904GMMA26MMA_64x32x32_S32S8S8_SS_TNEEEENS4_6LayoutISC_NS5_IJNSA_ILi0EEESQ_SQ_EEEEENS5_IJNS4_10UnderscoreEST_ST_EEEEENS4_13SM90_TMA_LOADENS4_14ComposedLayoutINS4_7SwizzleILi2ELi4ELi3EEENS4_18smem_ptr_flag_bitsILi8EEENSP_INS5_IJNSA_ILi8EEESF_EEENS5_IJSF_SB_EEEEEEEvNS4_8identityESW_S16_vS17_EENS_8epilogue10collective6detail29Sm90TmaWarpSpecializedAdapterINS1A_15DefaultEpilogueIaSI_SI_NS19_6thread17LinearCombinationIaLi1EiiLNS1E_9ScaleType4KindE0ELNS_15FloatRoundStyleE2EaEENS1_15EpilogueDefaultEEEEEvvEEEEvNT_6ParamsE)
	.align		4
        /*000c*/ 	.word	index@(__assertfail)
	.align		4
        /*0010*/ 	.word	0x00000000
	.align		4
        /*0014*/ 	.word	0xfffffffe
	.align		4
        /*0018*/ 	.word	0x00000000
	.align		4
        /*001c*/ 	.word	0xfffffffd
	.align		4
        /*0020*/ 	.word	0x00000000
	.align		4
        /*0024*/ 	.word	0xfffffffc


//--------------------- .nv.constant4             --------------------------
	.section	.nv.constant4,"a",@progbits
	.align	8
	.align		8
.nv.constant4:
        /*0000*/ 	.dword	__assertfail
	.align		8
        /*0008*/ 	.dword	__unnamed_1
	.align		8
        /*0010*/ 	.dword	_ZN39_INTERNAL_1d3ad84d_4_k_cu_faa43b55_40964cuda3std3__45__cpo5beginE
	.align		8
        /*0018*/ 	.dword	_ZN39_INTERNAL_1d3ad84d_4_k_cu_faa43b55_40964cuda3std3__45__cpo3endE
	.align		8
        /*0020*/ 	.dword	_ZN39_INTERNAL_1d3ad84d_4_k_cu_faa43b55_40964cuda3std3__45__cpo6cbeginE
	.align		8
        /*0028*/ 	.dword	_ZN39_INTERNAL_1d3ad84d_4_k_cu_faa43b55_40964cuda3std3__45__cpo4cendE
	.align		8
        /*0030*/ 	.dword	_ZN39_INTERNAL_1d3ad84d_4_k_cu_faa43b55_40964cuda3std3__441_GLOBAL__N__1d3ad84d_4_k_cu_faa43b55_40966ignoreE
	.align		8
        /*0038*/ 	.dword	_ZN39_INTERNAL_1d3ad84d_4_k_cu_faa43b55_40964cuda3std3__419piecewise_constructE
	.align		8
        /*0040*/ 	.dword	_ZN39_INTERNAL_1d3ad84d_4_k_cu_faa43b55_40964cuda3std3__48in_placeE
	.align		8
        /*0048*/ 	.dword	_ZN39_INTERNAL_1d3ad84d_4_k_cu_faa43b55_40964cuda3std6ranges3__45__cpo4swapE
	.align		8
        /*0050*/ 	.dword	_ZN39_INTERNAL_1d3ad84d_4_k_cu_faa43b55_40964cuda3std6ranges3__45__cpo9iter_moveE
	.align		8
        /*0058*/ 	.dword	_ZN39_INTERNAL_1d3ad84d_4_k_cu_faa43b55_40964cute7productE
	.align		8
        /*0060*/ 	.dword	_ZN39_INTERNAL_1d3ad84d_4_k_cu_faa43b55_40964cute1_E
	.align		8
        /*0068*/ 	.dword	$str$22
	.align		8
        /*0070*/ 	.dword	$str$23


//--------------------- .text._ZN7cutlass13device_kernelINS_4gemm6kernel13GemmUniversalIN4cute5tupleIJiiiiEEENS1_10collective13CollectiveMmaINS1_34MainloopSm90TmaGmmaWarpSpecializedILi12ENS5_IJNS4_1CILi1EEESB_SB_EEENS1_32KernelTmaWarpSpecializedPingpongEEENS5_IJNSA_ILi64EEENSA_ILi224EEESF_EEEaNS5_IJlSB_lEEEaSI_NS4_8TiledMMAINS4_8MMA_AtomIJNS4_4SM904GMMA26MMA_64x32x32_S32S8S8_SS_TNEEEENS4_6LayoutISC_NS5_IJNSA_ILi0EEESQ_SQ_EEEEENS5_IJNS4_10UnderscoreEST_ST_EEEEENS4_13SM90_TMA_LOADENS4_14ComposedLayoutINS4_7SwizzleILi2ELi4ELi3EEENS4_18smem_ptr_flag_bitsILi8EEENSP_INS5_IJNSA_ILi8EEESF_EEENS5_IJSF_SB_EEEEEEEvNS4_8identityESW_S16_vS17_EENS_8epilogue10collective6detail29Sm90TmaWarpSpecializedAdapterINS1A_15DefaultEpilogueIaSI_SI_NS19_6thread17LinearCombinationIaLi1EiiLNS1E_9ScaleType4KindE0ELNS_15FloatRoundStyleE2EaEENS1_15EpilogueDefaultEEEEEvvEEEEvNT_6ParamsE --------------------------
	.section	.text._ZN7cutlass13device_kernelINS_4gemm6kernel13GemmUniversalIN4cute5tupleIJiiiiEEENS1_10collective13CollectiveMmaINS1_34MainloopSm90TmaGmmaWarpSpecializedILi12ENS5_IJNS4_1CILi1EEESB_SB_EEENS1_32KernelTmaWarpSpecializedPingpongEEENS5_IJNSA_ILi64EEENSA_ILi224EEESF_EEEaNS5_IJlSB_lEEEaSI_NS4_8TiledMMAINS4_8MMA_AtomIJNS4_4SM904GMMA26MMA_64x32x32_S32S8S8_SS_TNEEEENS4_6LayoutISC_NS5_IJNSA_ILi0EEESQ_SQ_EEEEENS5_IJNS4_10UnderscoreEST_ST_EEEEENS4_13SM90_TMA_LOADENS4_14ComposedLayoutINS4_7SwizzleILi2ELi4ELi3EEENS4_18smem_ptr_flag_bitsILi8EEENSP_INS5_IJNSA_ILi8EEESF_EEENS5_IJSF_SB_EEEEEEEvNS4_8identityESW_S16_vS17_EENS_8epilogue10collective6detail29Sm90TmaWarpSpecializedAdapterINS1A_15DefaultEpilogueIaSI_SI_NS19_6thread17LinearCombinationIaLi1EiiLNS1E_9ScaleType4KindE0ELNS_15FloatRoundStyleE2EaEENS1_15EpilogueDefaultEEEEEvvEEEEvNT_6ParamsE,"ax",@progbits
	.align	128
.text._ZN7cutlass13device_kernelINS_4gemm6kernel13GemmUniversalIN4cute5tupleIJiiiiEEENS1_10collective13CollectiveMmaINS1_34MainloopSm90TmaGmmaWarpSpecializedILi12ENS5_IJNS4_1CILi1EEESB_SB_EEENS1_32KernelTmaWarpSpecializedPingpongEEENS5_IJNSA_ILi64EEENSA_ILi224EEESF_EEEaNS5_IJlSB_lEEEaSI_NS4_8TiledMMAINS4_8MMA_AtomIJNS4_4SM904GMMA26MMA_64x32x32_S32S8S8_SS_TNEEEENS4_6LayoutISC_NS5_IJNSA_ILi0EEESQ_SQ_EEEEENS5_IJNS4_10UnderscoreEST_ST_EEEEENS4_13SM90_TMA_LOADENS4_14ComposedLayoutINS4_7SwizzleILi2ELi4ELi3EEENS4_18smem_ptr_flag_bitsILi8EEENSP_INS5_IJNSA_ILi8EEESF_EEENS5_IJSF_SB_EEEEEEEvNS4_8identityESW_S16_vS17_EENS_8epilogue10collective6detail29Sm90TmaWarpSpecializedAdapterINS1A_15DefaultEpilogueIaSI_SI_NS19_6thread17LinearCombinationIaLi1EiiLNS1E_9ScaleType4KindE0ELNS_15FloatRoundStyleE2EaEENS1_15EpilogueDefaultEEEEEvvEEEEvNT_6ParamsE:
        .type           _ZN7cutlass13device_kernelINS_4gemm6kernel13GemmUniversalIN4cute5tupleIJiiiiEEENS1_10collective13CollectiveMmaINS1_34MainloopSm90TmaGmmaWarpSpecializedILi12ENS5_IJNS4_1CILi1EEESB_SB_EEENS1_32KernelTmaWarpSpecializedPingpongEEENS5_IJNSA_ILi64EEENSA_ILi224EEESF_EEEaNS5_IJlSB_lEEEaSI_NS4_8TiledMMAINS4_8MMA_AtomIJNS4_4SM904GMMA26MMA_64x32x32_S32S8S8_SS_TNEEEENS4_6LayoutISC_NS5_IJNSA_ILi0EEESQ_SQ_EEEEENS5_IJNS4_10UnderscoreEST_ST_EEEEENS4_13SM90_TMA_LOADENS4_14ComposedLayoutINS4_7SwizzleILi2ELi4ELi3EEENS4_18smem_ptr_flag_bitsILi8EEENSP_INS5_IJNSA_ILi8EEESF_EEENS5_IJSF_SB_EEEEEEEvNS4_8identityESW_S16_vS17_EENS_8epilogue10collective6detail29Sm90TmaWarpSpecializedAdapterINS1A_15DefaultEpilogueIaSI_SI_NS19_6thread17LinearCombinationIaLi1EiiLNS1E_9ScaleType4KindE0ELNS_15FloatRoundStyleE2EaEENS1_15EpilogueDefaultEEEEEvvEEEEvNT_6ParamsE,@function
        .size           _ZN7cutlass13device_kernelINS_4gemm6kernel13GemmUniversalIN4cute5tupleIJiiiiEEENS1_10collective13CollectiveMmaINS1_34MainloopSm90TmaGmmaWarpSpecializedILi12ENS5_IJNS4_1CILi1EEESB_SB_EEENS1_32KernelTmaWarpSpecializedPingpongEEENS5_IJNSA_ILi64EEENSA_ILi224EEESF_EEEaNS5_IJlSB_lEEEaSI_NS4_8TiledMMAINS4_8MMA_AtomIJNS4_4SM904GMMA26MMA_64x32x32_S32S8S8_SS_TNEEEENS4_6LayoutISC_NS5_IJNSA_ILi0EEESQ_SQ_EEEEENS5_IJNS4_10UnderscoreEST_ST_EEEEENS4_13SM90_TMA_LOADENS4_14ComposedLayoutINS4_7SwizzleILi2ELi4ELi3EEENS4_18smem_ptr_flag_bitsILi8EEENSP_INS5_IJNSA_ILi8EEESF_EEENS5_IJSF_SB_EEEEEEEvNS4_8identityESW_S16_vS17_EENS_8epilogue10collective6detail29Sm90TmaWarpSpecializedAdapterINS1A_15DefaultEpilogueIaSI_SI_NS19_6thread17LinearCombinationIaLi1EiiLNS1E_9ScaleType4KindE0ELNS_15FloatRoundStyleE2EaEENS1_15EpilogueDefaultEEEEEvvEEEEvNT_6ParamsE,(.L_x_314 - _ZN7cutlass13device_kernelINS_4gemm6kernel13GemmUniversalIN4cute5tupleIJiiiiEEENS1_10collective13CollectiveMmaINS1_34MainloopSm90TmaGmmaWarpSpecializedILi12ENS5_IJNS4_1CILi1EEESB_SB_EEENS1_32KernelTmaWarpSpecializedPingpongEEENS5_IJNSA_ILi64EEENSA_ILi224EEESF_EEEaNS5_IJlSB_lEEEaSI_NS4_8TiledMMAINS4_8MMA_AtomIJNS4_4SM904GMMA26MMA_64x32x32_S32S8S8_SS_TNEEEENS4_6LayoutISC_NS5_IJNSA_ILi0EEESQ_SQ_EEEEENS5_IJNS4_10UnderscoreEST_ST_EEEEENS4_13SM90_TMA_LOADENS4_14ComposedLayoutINS4_7SwizzleILi2ELi4ELi3EEENS4_18smem_ptr_flag_bitsILi8EEENSP_INS5_IJNSA_ILi8EEESF_EEENS5_IJSF_SB_EEEEEEEvNS4_8identityESW_S16_vS17_EENS_8epilogue10collective6detail29Sm90TmaWarpSpecializedAdapterINS1A_15DefaultEpilogueIaSI_SI_NS19_6thread17LinearCombinationIaLi1EiiLNS1E_9ScaleType4KindE0ELNS_15FloatRoundStyleE2EaEENS1_15EpilogueDefaultEEEEEvvEEEEvNT_6ParamsE)
        .other          _ZN7cutlass13device_kernelINS_4gemm6kernel13GemmUniversalIN4cute5tupleIJiiiiEEENS1_10collective13CollectiveMmaINS1_34MainloopSm90TmaGmmaWarpSpecializedILi12ENS5_IJNS4_1CILi1EEESB_SB_EEENS1_32KernelTmaWarpSpecializedPingpongEEENS5_IJNSA_ILi64EEENSA_ILi224EEESF_EEEaNS5_IJlSB_lEEEaSI_NS4_8TiledMMAINS4_8MMA_AtomIJNS4_4SM904GMMA26MMA_64x32x32_S32S8S8_SS_TNEEEENS4_6LayoutISC_NS5_IJNSA_ILi0EEESQ_SQ_EEEEENS5_IJNS4_10UnderscoreEST_ST_EEEEENS4_13SM90_TMA_LOADENS4_14ComposedLayoutINS4_7SwizzleILi2ELi4ELi3EEENS4_18smem_ptr_flag_bitsILi8EEENSP_INS5_IJNSA_ILi8EEESF_EEENS5_IJSF_SB_EEEEEEEvNS4_8identityESW_S16_vS17_EENS_8epilogue10collective6detail29Sm90TmaWarpSpecializedAdapterINS1A_15DefaultEpilogueIaSI_SI_NS19_6thread17LinearCombinationIaLi1EiiLNS1E_9ScaleType4KindE0ELNS_15FloatRoundStyleE2EaEENS1_15EpilogueDefaultEEEEEvvEEEEvNT_6ParamsE,@"STO_CUDA_ENTRY STV_DEFAULT"
_ZN7cutlass13device_kernelINS_4gemm6kernel13GemmUniversalIN4cute5tupleIJiiiiEEENS1_10collective13CollectiveMmaINS1_34MainloopSm90TmaGmmaWarpSpecializedILi12ENS5_IJNS4_1CILi1EEESB_SB_EEENS1_32KernelTmaWarpSpecializedPingpongEEENS5_IJNSA_ILi64EEENSA_ILi224EEESF_EEEaNS5_IJlSB_lEEEaSI_NS4_8TiledMMAINS4_8MMA_AtomIJNS4_4SM904GMMA26MMA_64x32x32_S32S8S8_SS_TNEEEENS4_6LayoutISC_NS5_IJNSA_ILi0EEESQ_SQ_EEEEENS5_IJNS4_10UnderscoreEST_ST_EEEEENS4_13SM90_TMA_LOADENS4_14ComposedLayoutINS4_7SwizzleILi2ELi4ELi3EEENS4_18smem_ptr_flag_bitsILi8EEENSP_INS5_IJNSA_ILi8EEESF_EEENS5_IJSF_SB_EEEEEEEvNS4_8identityESW_S16_vS17_EENS_8epilogue10collective6detail29Sm90TmaWarpSpecializedAdapterINS1A_15DefaultEpilogueIaSI_SI_NS19_6thread17LinearCombinationIaLi1EiiLNS1E_9ScaleType4KindE0ELNS_15FloatRoundStyleE2EaEENS1_15EpilogueDefaultEEEEEvvEEEEvNT_6ParamsE:
[----:B------:R-:W0:Y:S02]  /*0000*/  LDC R1, c[0x0][0x28] ;  /* 0x00000a00ff017b82 */ /* 0x000e240000000800 */
[----:B0-----:R-:W-:Y:S01]  /*0010*/  VIADD R1, R1, 0xfffffff8 ;  /* 0xfffffff801017836 */ /* 0x001fe20000000000 */
[----:B------:R-:W0:Y:S01]  /*0020*/  S2R R4, SR_TID.X ;  /* 0x0000000000047919 */ /* 0x000e220000002100 */
[----:B------:R-:W-:Y:S01]  /*0030*/  ELECT P0, URZ, PT ;  /* 0x00000000003f782f */ /* 0x000fe20003800000 */
[----:B------:R-:W-:Y:S01]  /*0040*/  BSSY B0, `(.L_x_0) ;  /* 0x000000f000007945 */ /* 0x000fe20003800000 */
[--C-:B0-----:R-:W-:Y:S02]  /*0050*/  SHF.R.U32.HI R0, RZ, 0x5, R4.reuse ;  /* 0x00000005ff007819 */ /* 0x101fe40000011604 */
[----:B------:R-:W-:-:S03]  /*0060*/  SHF.R.U32.HI R5, RZ, 0x7, R4 ;  /* 0x00000007ff057819 */ /* 0x000fc60000011604 */
[----:B------:R-:W0:Y:S04]  /*0070*/  SHFL.IDX PT, R2, R0, RZ, 0x1f ;  /* 0x00001fff00027589 */ /* 0x000e2800000e0000 */
[----:B------:R1:W2:Y:S01]  /*0080*/  SHFL.IDX PT, R8, R5, RZ, 0x1f ;  /* 0x00001fff05087589 */ /* 0x0002a200000e0000 */
[----:B0-----:R-:W-:-:S13]  /*0090*/  ISETP.NE.OR P0, PT, R2, RZ, !P0 ;  /* 0x000000ff0200720c */ /* 0x001fda0004705670 */
[----:B-12---:R-:W-:Y:S05]  /*00a0*/  @P0 BRA `(.L_x_1) ;  /* 0x0000000000200947 */ /* 0x006fea0003800000 */
[----:B------:R-:W-:Y:S02]  /*00b0*/  ULDC.64 UR4, c[0x0][0x198] ;  /* 0x0000660000047ab9 */ /* 0x000fe40000000a00 */
[----:B------:R-:W-:Y:S02]  /*00c0*/  UIADD3 UR6, UP0, UR4, 0xf0, URZ ;  /* 0x000000f004067890 */ /* 0x000fe4000ff1e03f */
[----:B------:R-:W-:Y:S02]  /*00d0*/  UIADD3 UR4, UP1, UR4, 0x1f0, URZ ;  /* 0x000001f004047890 */ /* 0x000fe4000ff3e03f */
[----:B------:R-:W-:Y:S02]  /*00e0*/  UIADD3.X UR7, URZ, UR5, URZ, UP0, !UPT ;  /* 0x000000053f077290 */ /* 0x000fe400087fe43f */
[----:B------:R-:W-:-:S07]  /*00f0*/  UIADD3.X UR5, URZ, UR5, URZ, UP1, !UPT ;  /* 0x000000053f057290 */ /* 0x000fce0008ffe43f */
[----:B------:R0:W-:Y:S02]  /*0100*/  UTMACCTL.PF [UR6] ;  /* 0x00000000060079b9 */ /* 0x0001e40008040000 */
[----:B------:R0:W-:Y:S02]  /*0110*/  UTMACCTL.PF [UR4] ;  /* 0x00000000040079b9 */ /* 0x0001e40008040000 */
[----:B0-----:R-:W-:Y:S01]  /*0120*/  NOP ;  /* 0x0000000000007918 */ /* 0x001fe20000000000 */
.L_x_1:
[----:B------:R-:W-:Y:S05]  /*0130*/  BSYNC B0 ;  /* 0x0000000000007941 */ /* 0x000fea0003800000 */
.L_x_0:
[----:B------:R-:W0:Y:S02]  /*0140*/  SHFL.IDX PT, R3, R0, RZ, 0x1f ;  /* 0x00001fff00037589 */ /* 0x000e2400000e0000 */
[----:B0-----:R-:W-:-:S13]  /*0150*/  ISETP.NE.AND P0, PT, R3, RZ, PT ;  /* 0x000000ff0300720c */ /* 0x001fda0003f05270 */
[----:B------:R-:W-:Y:S05]  /*0160*/  @P0 BRA `(.L_x_2) ;  /* 0x0000000000a40947 */ /* 0x000fea0003800000 */
[----:B------:R-:W-:Y:S01]  /*0170*/  ELECT P0, URZ, PT ;  /* 0x00000000003f782f */ /* 0x000fe20003800000 */
[----:B------:R-:W-:-:S12]  /*0180*/  BSSY B0, `(.L_x_2) ;  /* 0x0000027000007945 */ /* 0x000fd80003800000 */
[----:B------:R-:W-:Y:S05]  /*0190*/  @!P0 BRA `(.L_x_3) ;  /* 0x0000000000948947 */ /* 0x000fea0003800000 */
[----:B------:R-:W0:Y:S01]  /*01a0*/  S2UR UR8, SR_CgaCtaId ;  /* 0x00000000000879c3 */ /* 0x000e220000008800 */
[----:B------:R-:W-:Y:S01]  /*01b0*/  UMOV UR4, 0x400 ;  /* 0x0000040000047882 */ /* 0x000fe20000000000 */
[----:B------:R-:W-:Y:S01]  /*01c0*/  UMOV UR5, 0x1 ;  /* 0x0000000100057882 */ /* 0x000fe20000000000 */
[----:B------:R-:W-:Y:S02]  /*01d0*/  UMOV UR6, 0x80 ;  /* 0x0000008000067882 */ /* 0x000fe40000000000 */
[----:B------:R-:W-:-:S04]  /*01e0*/  UIADD3 UR6, -UR6, 0x100000, URZ ;  /* 0x0010000006067890 */ /* 0x000fc8000fffe13f */
[----:B------:R-:W-:Y:S02]  /*01f0*/  USHF.L.U32 UR7, UR6, 0xb, URZ ;  /* 0x0000000b06077899 */ /* 0x000fe4000800063f */
[----:B------:R-:W-:Y:S02]  /*0200*/  USHF.L.U32 UR6, UR6, 0x1, URZ ;  /* 0x0000000106067899 */ /* 0x000fe4000800063f */
[----:B0-----:R-:W-:Y:S02]  /*0210*/  ULEA UR8, UR8, UR4, 0x18 ;  /* 0x0000000408087291 */ /* 0x001fe4000f8ec03f */
[----:B------:R-:W-:-:S04]  /*0220*/  UIADD3 UR4, -UR5, 0x100000, URZ ;  /* 0x0010000005047890 */ /* 0x000fc8000fffe13f */
[----:B------:R-:W-:Y:S02]  /*0230*/  USHF.L.U32 UR5, UR4, 0xb, URZ ;  /* 0x0000000b04057899 */ /* 0x000fe4000800063f */
[----:B------:R-:W-:Y:S01]  /*0240*/  USHF.L.U32 UR4, UR4, 0x1, URZ ;  /* 0x0000000104047899 */ /* 0x000fe2000800063f */
[----:B------:R-:W0:Y:S11]  /*0250*/  FENCE.VIEW.ASYNC.S ;  /* 0x00000000000073c6 */ /* 0x000e360000000000 */
[----:B0-----:R0:W1:Y:S01]  /*0260*/  SYNCS.EXCH.64 URZ, [UR8], UR4 ;  /* 0x00000004083f75b2 */ /* 0x0010620008000100 */
[----:B------:R0:W2:Y:S01]  /*0270*/  SYNCS.EXCH.64 URZ, [UR8+0x60], UR6 ;  /* 0x00006006083f75b2 */ /* 0x0000a20008000100 */
[----:B------:R0:W3:Y:S01]  /*0280*/  SYNCS.EXCH.64 URZ, [UR8+0x8], UR4 ;  /* 0x00000804083f75b2 */ /* 0x0000e20008000100 */
[----:B------:R0:W4:Y:S01]  /*0290*/  SYNCS.EXCH.64 URZ, [UR8+0x68], UR6 ;  /* 0x00006806083f75b2 */ /* 0x0001220008000100 */
[----:B------:R0:W0:Y:S01]  /*02a0*/  SYNCS.EXCH.64 URZ, [UR8+0x10], UR4 ;  /* 0x00001004083f75b2 */ /* 0x0000220008000100 */
        /* <DEDUP_REMOVED lines=19> */
[----:B-1----:R-:W-:Y:S01]  /*03e0*/  NOP ;  /* 0x0000000000007918 */ /* 0x002fe20000000000 */
.L_x_3:
[----:B0-----:R-:W-:Y:S05]  /*03f0*/  BSYNC B0 ;  /* 0x0000000000007941 */ /* 0x001fea0003800000 */
.L_x_2:
[----:B------:R-:W0:Y:S01]  /*0400*/  SHFL.IDX PT, R6, R0, RZ, 0x1f ;  /* 0x00001fff00067589 */ /* 0x000e2200000e0000 */
[----:B------:R-:W-:Y:S01]  /*0410*/  ELECT P0, URZ, PT ;  /* 0x00000000003f782f */ /* 0x000fe20003800000 */
[----:B------:R-:W-:Y:S01]  /*0420*/  NOP ;  /* 0x0000000000007918 */ /* 0x000fe20000000000 */
[----:B------:R-:W-:Y:S01]  /*0430*/  ELECT P1, URZ, PT ;  /* 0x00000000003f782f */ /* 0x000fe20003820000 */
[----:B------:R-:W1:Y:S01]  /*0440*/  SHFL.IDX PT, R3, R0, RZ, 0x1f ;  /* 0x00001fff00037589 */ /* 0x000e6200000e0000 */
[----:B------:R-:W-:Y:S01]  /*0450*/  UMOV UR4, 0x20 ;  /* 0x0000002000047882 */ /* 0x000fe20000000000 */
[----:B------:R-:W-:Y:S01]  /*0460*/  UMOV UR11, 0x80 ;  /* 0x00000080000b7882 */ /* 0x000fe20000000000 */
[----:B------:R-:W-:Y:S01]  /*0470*/  NOP ;  /* 0x0000000000007918 */ /* 0x000fe20000000000 */
[C---:B------:R-:W-:Y:S01]  /*0480*/  VIADD R33, R8.reuse, 0xffffffff ;  /* 0xffffffff08217836 */ /* 0x040fe20000000000 */
[----:B------:R-:W2:Y:S01]  /*0490*/  SHFL.IDX PT, R5, R5, RZ, 0x1f ;  /* 0x00001fff05057589 */ /* 0x000ea200000e0000 */
[----:B------:R-:W-:Y:S01]  /*04a0*/  ULDC.64 UR36, c[0x0][0x208] ;  /* 0x0000820000247ab9 */ /* 0x000fe20000000a00 */
[----:B------:R-:W-:-:S02]  /*04b0*/  ISETP.NE.AND P2, PT, R8, RZ, PT ;  /* 0x000000ff0800720c */ /* 0x000fc40003f45270 */
[----:B------:R-:W-:Y:S02]  /*04c0*/  ISETP.GE.U32.AND P3, PT, R33, 0x2, PT ;  /* 0x000000022100780c */ /* 0x000fe40003f66070 */
[----:B0-----:R-:W-:Y:S02]  /*04d0*/  ISETP.NE.OR P0, PT, R6, RZ, !P0 ;  /* 0x000000ff0600720c */ /* 0x001fe40004705670 */
[----:B-1----:R-:W-:Y:S02]  /*04e0*/  ISETP.NE.OR P1, PT, R3, RZ, !P1 ;  /* 0x000000ff0300720c */ /* 0x002fe40004f25670 */
[----:B------:R-:W-:-:S04]  /*04f0*/  SHF.R.S32.HI R3, RZ, 0x1f, R2 ;  /* 0x0000001fff037819 */ /* 0x000fc80000011402 */
[----:B------:R-:W-:-:S05]  /*0500*/  LEA.HI R3, R3, R2, RZ, 0x2 ;  /* 0x0000000203037211 */ /* 0x000fca00078f10ff */
[----:B------:R-:W-:Y:S01]  /*0510*/  VOTEU.ALL UP0, P0 ;  /* 0x00000000003f7886 */ /* 0x000fe20000000000 */
[----:B------:R-:W-:Y:S01]  /*0520*/  LOP3.LUT R3, R3, 0xfffffffc, RZ, 0xc0, !PT ;  /* 0xfffffffc03037812 */ /* 0x000fe200078ec0ff */
[----:B------:R-:W-:-:S03]  /*0530*/  VOTEU.ALL UP1, P1 ;  /* 0x00000000003f7886 */ /* 0x000fc60000820000 */
[----:B------:R-:W0:Y:S01]  /*0540*/  @!UP0 S2UR UR7, SR_CgaCtaId ;  /* 0x00000000000789c3 */ /* 0x000e220000008800 */
[----:B------:R-:W-:Y:S01]  /*0550*/  @!UP0 UMOV UR6, 0x400 ;  /* 0x0000040000068882 */ /* 0x000fe20000000000 */
[----:B------:R-:W-:-:S04]  /*0560*/  @!UP0 UIADD3 UR4, -UR4, 0x100000, URZ ;  /* 0x0010000004048890 */ /* 0x000fc8000fffe13f */
[----:B------:R-:W-:Y:S02]  /*0570*/  @!UP0 USHF.L.U32 UR5, UR4, 0xb, URZ ;  /* 0x0000000b04058899 */ /* 0x000fe4000800063f */
[----:B------:R-:W-:Y:S01]  /*0580*/  @!UP0 USHF.L.U32 UR4, UR4, 0x1, URZ ;  /* 0x0000000104048899 */ /* 0x000fe2000800063f */
[----:B------:R-:W-:Y:S01]  /*0590*/  IMAD.IADD R0, R2, 0x1, -R3 ;  /* 0x0000000102007824 */ /* 0x000fe200078e0a03 */
[----:B------:R-:W-:Y:S01]  /*05a0*/  @!UP1 UMOV UR9, 0x400 ;  /* 0x0000040000099882 */ /* 0x000fe20000000000 */
[----:B------:R-:W-:Y:S01]  /*05b0*/  VOTEU.ALL UP2, P1 ;  /* 0x00000000003f7886 */ /* 0x000fe20000840000 */
[----:B------:R-:W-:Y:S01]  /*05c0*/  VOTEU.ALL UP3, P1 ;  /* 0x00000000003f7886 */ /* 0x000fe20000860000 */
[----:B------:R-:W-:Y:S01]  /*05d0*/  VOTEU.ALL UP4, P1 ;  /* 0x00000000003f7886 */ /* 0x000fe20000880000 */
[----:B------:R-:W1:Y:S01]  /*05e0*/  @!UP1 S2UR UR10, SR_CgaCtaId ;  /* 0x00000000000a99c3 */ /* 0x000e620000008800 */
[----:B------:R-:W-:Y:S01]  /*05f0*/  VOTEU.ALL UP5, P1 ;  /* 0x00000000003f7886 */ /* 0x000fe200008a0000 */
[----:B------:R-:W-:-:S04]  /*0600*/  SHF.R.S32.HI R3, RZ, 0x1f, R4 ;  /* 0x0000001fff037819 */ /* 0x000fc80000011404 */
[----:B------:R-:W-:-:S04]  /*0610*/  LEA.HI R3, R3, R4, RZ, 0x7 ;  /* 0x0000000403037211 */ /* 0x000fc800078f38ff */
[----:B------:R-:W-:-:S05]  /*0620*/  LOP3.LUT R3, R3, 0xffffff80, RZ, 0xc0, !PT ;  /* 0xffffff8003037812 */ /* 0x000fca00078ec0ff */
[----:B------:R-:W-:Y:S01]  /*0630*/  IMAD.IADD R3, R4, 0x1, -R3 ;  /* 0x0000000104037824 */ /* 0x000fe200078e0a03 */
[----:B0-----:R-:W-:Y:S02]  /*0640*/  @!UP0 ULEA UR8, UR7, UR6, 0x18 ;  /* 0x0000000607088291 */ /* 0x001fe4000f8ec03f */
[----:B------:R-:W-:-:S04]  /*0650*/  @!UP1 UIADD3 UR6, -UR11, 0x100000, URZ ;  /* 0x001000000b069890 */ /* 0x000fc8000fffe13f */
[----:B------:R-:W-:Y:S02]  /*0660*/  @!UP1 USHF.L.U32 UR7, UR6, 0xb, URZ ;  /* 0x0000000b06079899 */ /* 0x000fe4000800063f */
[----:B------:R-:W-:Y:S01]  /*0670*/  @!UP1 USHF.L.U32 UR6, UR6, 0x1, URZ ;  /* 0x0000000106069899 */ /* 0x000fe2000800063f */
[----:B------:R-:W-:Y:S01]  /*0680*/  VOTEU.ALL UP0, P0 ;  /* 0x00000000003f7886 */ /* 0x000fe20000000000 */
[----:B-1----:R-:W-:Y:S01]  /*0690*/  @!UP1 ULEA UR9, UR10, UR9, 0x18 ;  /* 0x000000090a099291 */ /* 0x002fe2000f8ec03f */
[----:B------:R-:W-:Y:S02]  /*06a0*/  VOTEU.ALL UP1, P0 ;  /* 0x00000000003f7886 */ /* 0x000fe40000020000 */
[----:B------:R-:W-:Y:S01]  /*06b0*/  ULDC.64 UR10, c[0x0][0x598] ;  /* 0x00016600000a7ab9 */ /* 0x000fe20000000a00 */
[----:B------:R-:W-:Y:S01]  /*06c0*/  ISETP.NE.AND P0, PT, R0, 0x3, PT ;  /* 0x000000030000780c */ /* 0x000fe20003f05270 */
[----:B------:R-:W0:Y:S02]  /*06d0*/  FENCE.VIEW.ASYNC.S ;  /* 0x00000000000073c6 */ /* 0x000e240000000000 */
[----:B0-----:R0:W2:Y:S01]  /*06e0*/  @!UP0 SYNCS.EXCH.64 URZ, [UR8+0xf0], UR4 ;  /* 0x0000f004083f85b2 */ /* 0x0010a20008000100 */
[----:B------:R-:W-:-:S02]  /*06f0*/  ISETP.NE.U32.AND P1, PT, RZ, UR10, PT ;  /* 0x0000000aff007c0c */ /* 0x000fc4000bf25070 */
[----:B------:R-:W-:Y:S02]  /*0700*/  ISETP.EQ.OR P0, PT, R0, RZ, !P0 ;  /* 0x000000ff0000720c */ /* 0x000fe40004702670 */
[----:B------:R-:W-:Y:S02]  /*0710*/  ISETP.NE.AND.EX P1, PT, RZ, UR11, PT, P1 ;  /* 0x0000000bff007c0c */ /* 0x000fe4000bf25310 */
[----:B------:R-:W-:-:S04]  /*0720*/  ISETP.EQ.AND P0, PT, R8, RZ, P0 ;  /* 0x000000ff0800720c */ /* 0x000fc80000702270 */
[----:B------:R-:W-:-:S04]  /*0730*/  SEL R16, RZ, 0x1, !P0 ;  /* 0x00000001ff107807 */ /* 0x000fc80004000000 */
[----:B------:R-:W-:Y:S01]  /*0740*/  SEL R16, R16, 0x2, P3 ;  /* 0x0000000210107807 */ /* 0x000fe20001800000 */
[----:B------:R0:W2:Y:S01]  /*0750*/  @!UP1 SYNCS.EXCH.64 URZ, [UR8+0xf8], UR4 ;  /* 0x0000f804083f95b2 */ /* 0x0000a20008000100 */
[----:B------:R-:W-:Y:S01]  /*0760*/  NOP ;  /* 0x0000000000007918 */ /* 0x000fe20000000000 */
[----:B------:R0:W2:Y:S01]  /*0770*/  @!UP2 SYNCS.EXCH.64 URZ, [UR9+0xd0], UR6 ;  /* 0x0000d006093fa5b2 */ /* 0x0000a20008000100 */
[----:B------:R0:W2:Y:S01]  /*0780*/  @!UP3 SYNCS.EXCH.64 URZ, [UR9+0xd8], UR6 ;  /* 0x0000d806093fb5b2 */ /* 0x0000a20008000100 */
[----:B------:R0:W2:Y:S01]  /*0790*/  @!UP4 SYNCS.EXCH.64 URZ, [UR9+0xe0], UR6 ;  /* 0x0000e006093fc5b2 */ /* 0x0000a20008000100 */
[----:B------:R0:W2:Y:S01]  /*07a0*/  @!UP5 SYNCS.EXCH.64 URZ, [UR9+0xe8], UR6 ;  /* 0x0000e806093fd5b2 */ /* 0x0000a20008000100 */
[----:B------:R-:W-:Y:S01]  /*07b0*/  NOP ;  /* 0x0000000000007918 */ /* 0x000fe20000000000 */
[----:B--234-:R-:W-:Y:S06]  /*07c0*/  BAR.SYNC.DEFER_BLOCKING 0x0 ;  /* 0x0000000000007b1d */ /* 0x01cfec0000010000 */
[----:B0-----:R-:W-:Y:S05]  /*07d0*/  @!P1 BRA `(.L_x_4) ;  /* 0x00000000001c9947 */ /* 0x001fea0003800000 */
[----:B------:R-:W0:Y:S02]  /*07e0*/  LDC.64 R6, c[0x0][0x598] ;  /* 0x00016600ff067b82 */ /* 0x000e240000000a00 */
[----:B0-----:R-:W2:Y:S02]  /*07f0*/  LDG.E.64 R6, desc[UR36][R6.64] ;  /* 0x0000002406067981 */ /* 0x001ea4000c1e1b00 */
[----:B--2---:R-:W-:-:S04]  /*0800*/  ISETP.NE.U32.AND P0, PT, R6, RZ, PT ;  /* 0x000000ff0600720c */ /* 0x004fc80003f05070 */
[----:B------:R-:W-:-:S13]  /*0810*/  ISETP.NE.AND.EX P0, PT, R7, RZ, PT, P0 ;  /* 0x000000ff0700720c */ /* 0x000fda0003f05300 */
[----:B------:R-:W-:Y:S05]  /*0820*/  @!P0 BRA `(.L_x_4) ;  /* 0x0000000000088947 */ /* 0x000fea0003800000 */
[----:B------:R1:W5:Y:S01]  /*0830*/  LD.E R137, desc[UR36][R6.64] ;  /* 0x0000002406897980 */ /* 0x000362000c101900 */
[----:B------:R-:W-:Y:S05]  /*0840*/  BRA `(.L_x_5) ;  /* 0x0000000000247947 */ /* 0x000fea0003800000 */
.L_x_4:
[----:B------:R-:W-:Y:S02]  /*0850*/  ULDC.64 UR4, c[0x0][0x588] ;  /* 0x0001620000047ab9 */ /* 0x000fe40000000a00 */
[----:B------:R-:W-:-:S04]  /*0860*/  ISETP.NE.U32.AND P0, PT, RZ, UR4, PT ;  /* 0x00000004ff007c0c */ /* 0x000fc8000bf05070 */
[----:B------:R-:W-:-:S13]  /*0870*/  ISETP.NE.AND.EX P0, PT, RZ, UR5, PT, P0 ;  /* 0x00000005ff007c0c */ /* 0x000fda000bf05300 */
[----:B------:R-:W-:Y:S05]  /*0880*/  @!P0 BRA `(.L_x_6) ;  /* 0x00000000000c8947 */ /* 0x000fea0003800000 */
[----:B------:R-:W0:Y:S02]  /*0890*/  LDC.64 R6, c[0x0][0x588] ;  /* 0x00016200ff067b82 */ /* 0x000e240000000a00 */
[----:B0-----:R0:W5:Y:S01]  /*08a0*/  LDG.E R137, desc[UR36][R6.64] ;  /* 0x0000002406897981 */ /* 0x001162000c1e1900 */
[----:B------:R-:W-:Y:S05]  /*08b0*/  BRA `(.L_x_5) ;  /* 0x0000000000087947 */ /* 0x000fea0003800000 */
.L_x_6:
[----:B------:R-:W-:Y:S02]  /*08c0*/  ULDC UR4, c[0x0][0x580] ;  /* 0x0001600000047ab9 */ /* 0x000fe40000000800 */
[----:B------:R-:W-:-:S07]  /*08d0*/  IMAD.U32 R137, RZ, RZ, UR4 ;  /* 0x00000004ff897e24 */ /* 0x000fce000f8e00ff */
.L_x_5:
[----:B------:R-:W-:Y:S02]  /*08e0*/  ULDC.64 UR4, c[0x0][0x5a0] ;  /* 0x0001680000047ab9 */ /* 0x000fe40000000a00 */
[----:B------:R-:W-:-:S04]  /*08f0*/  ISETP.NE.U32.AND P0, PT, RZ, UR4, PT ;  /* 0x00000004ff007c0c */ /* 0x000fc8000bf05070 */
[----:B------:R-:W-:-:S13]  /*0900*/  ISETP.NE.AND.EX P0, PT, RZ, UR5, PT, P0 ;  /* 0x00000005ff007c0c */ /* 0x000fda000bf05300 */
[----:B------:R-:W-:Y:S05]  /*0910*/  @!P0 BRA `(.L_x_7) ;  /* 0x00000000001c8947 */ /* 0x000fea0003800000 */
[----:B01----:R-:W0:Y:S02]  /*0920*/  LDC.64 R6, c[0x0][0x5a0] ;  /* 0x00016800ff067b82 */ /* 0x003e240000000a00 */
[----:B0-----:R-:W2:Y:S02]  /*0930*/  LDG.E.64 R6, desc[UR36][R6.64] ;  /* 0x0000002406067981 */ /* 0x001ea4000c1e1b00 */
[----:B--2---:R-:W-:-:S04]  /*0940*/  ISETP.NE.U32.AND P0, PT, R6, RZ, PT ;  /* 0x000000ff0600720c */ /* 0x004fc80003f05070 */
[----:B------:R-:W-:-:S13]  /*0950*/  ISETP.NE.AND.EX P0, PT, R7, RZ, PT, P0 ;  /* 0x000000ff0700720c */ /* 0x000fda0003f05300 */
[----:B------:R-:W-:Y:S05]  /*0960*/  @!P0 BRA `(.L_x_7) ;  /* 0x0000000000088947 */ /* 0x000fea0003800000 */
[----:B------:R3:W5:Y:S01]  /*0970*/  LD.E R136, desc[UR36][R6.64] ;  /* 0x0000002406887980 */ /* 0x000762000c101900 */
[----:B------:R-:W-:Y:S05]  /*0980*/  BRA `(.L_x_8) ;  /* 0x0000000000247947 */ /* 0x000fea0003800000 */
.L_x_7:
[----:B------:R-:W-:Y:S02]  /*0990*/  ULDC.64 UR4, c[0x0][0x590] ;  /* 0x0001640000047ab9 */ /* 0x000fe40000000a00 */
[----:B------:R-:W-:-:S04]  /*09a0*/  ISETP.NE.U32.AND P0, PT, RZ, UR4, PT ;  /* 0x00000004ff007c0c */ /* 0x000fc8000bf05070 */
[----:B------:R-:W-:-:S13]  /*09b0*/  ISETP.NE.AND.EX P0, PT, RZ, UR5, PT, P0 ;  /* 0x00000005ff007c0c */ /* 0x000fda000bf05300 */
[----:B------:R-:W-:Y:S05]  /*09c0*/  @!P0 BRA `(.L_x_9) ;  /* 0x00000000000c8947 */ /* 0x000fea0003800000 */
[----:B01----:R-:W0:Y:S02]  /*09d0*/  LDC.64 R6, c[0x0][0x590] ;  /* 0x00016400ff067b82 */ /* 0x003e240000000a00 */
[----:B0-----:R2:W5:Y:S01]  /*09e0*/  LDG.E R136, desc[UR36][R6.64] ;  /* 0x0000002406887981 */ /* 0x001562000c1e1900 */
[----:B------:R-:W-:Y:S05]  /*09f0*/  BRA `(.L_x_8) ;  /* 0x0000000000087947 */ /* 0x000fea0003800000 */
.L_x_9:
[----:B------:R-:W-:Y:S02]  /*0a00*/  ULDC UR4, c[0x0][0x584] ;  /* 0x0001610000047ab9 */ /* 0x000fe40000000800 */
[----:B------:R-:W-:-:S07]  /*0a10*/  IMAD.U32 R136, RZ, RZ, UR4 ;  /* 0x00000004ff887e24 */ /* 0x000fce000f8e00ff */
.L_x_8:
[----:B------:R-:W4:Y:S01]  /*0a20*/  LDC R2, c[0x0][0x65c] ;  /* 0x00019700ff027b82 */ /* 0x000f220000000800 */
[----:B------:R-:W4:Y:S01]  /*0a30*/  S2R R14, SR_CTAID.Y ;  /* 0x00000000000e7919 */ /* 0x000f220000002600 */
[----:B------:R-:W-:Y:S01]  /*0a40*/  ULDC UR6, c[0x0][0x28c] ;  /* 0x0000a30000067ab9 */ /* 0x000fe20000000800 */
[----:B------:R-:W-:Y:S01]  /*0a50*/  ISETP.NE.AND P0, PT, R8, 0x2, PT ;  /* 0x000000020800780c */ /* 0x000fe20003f05270 */
[----:B------:R-:W-:Y:S01]  /*0a60*/  UIADD3 UR6, UR6, 0x3f, URZ ;  /* 0x0000003f06067890 */ /* 0x000fe2000fffe03f */
[----:B0123--:R-:W0:Y:S01]  /*0a70*/  S2R R6, SR_CTAID.X ;  /* 0x0000000000067919 */ /* 0x00fe220000002500 */
[----:B------:R-:W-:Y:S01]  /*0a80*/  IMAD.MOV.U32 R7, RZ, RZ, RZ ;  /* 0x000000ffff077224 */ /* 0x000fe200078e00ff */
[----:B------:R-:W-:Y:S01]  /*0a90*/  UMOV UR38, URZ ;  /* 0x0000003f00267c82 */ /* 0x000fe20008000000 */
[----:B------:R-:W-:Y:S01]  /*0aa0*/  USHF.R.S32.HI UR7, URZ, 0x1f, UR6 ;  /* 0x0000001f3f077899 */ /* 0x000fe20008011406 */
[----:B------:R-:W-:Y:S01]  /*0ab0*/  UMOV UR39, URZ ;  /* 0x0000003f00277c82 */ /* 0x000fe20008000000 */
[----:B------:R-:W-:-:S02]  /*0ac0*/  ULDC.64 UR8, c[0x0][0x650] ;  /* 0x0001940000087ab9 */ /* 0x000fc40000000a00 */
[----:B------:R-:W-:-:S04]  /*0ad0*/  ULEA.HI UR7, UR7, UR6, URZ, 0x6 ;  /* 0x0000000607077291 */ /* 0x000fc8000f8f303f */
[----:B------:R-:W-:Y:S01]  /*0ae0*/  USHF.R.S32.HI UR40, URZ, 0x6, UR7 ;  /* 0x000000063f287899 */ /* 0x000fe20008011407 */
[----:B----4-:R-:W-:-:S13]  /*0af0*/  ISETP.NE.AND P1, PT, R2, 0x1, PT ;  /* 0x000000010200780c */ /* 0x010fda0003f25270 */
[----:B------:R-:W0:Y:S01]  /*0b00*/  @P1 LDC R19, c[0x0][0x10] ;  /* 0x00000400ff131b82 */ /* 0x000e220000000800 */
[----:B------:R-:W-:Y:S02]  /*0b10*/  @P1 IMAD.MOV.U32 R8, RZ, RZ, R14 ;  /* 0x000000ffff081224 */ /* 0x000fe400078e000e */
[----:B------:R-:W-:Y:S02]  /*0b20*/  @P1 IMAD.MOV.U32 R9, RZ, RZ, RZ ;  /* 0x000000ffff091224 */ /* 0x000fe400078e00ff */
[----:B------:R-:W-:-:S03]  /*0b30*/  @P1 IMAD.MOV.U32 R17, RZ, RZ, RZ ;  /* 0x000000ffff111224 */ /* 0x000fc600078e00ff */
[----:B------:R-:W1:Y:S01]  /*0b40*/  @!P1 LDC R11, c[0x0][0xc] ;  /* 0x00000300ff0b9b82 */ /* 0x000e620000000800 */
[----:B------:R-:W-:Y:S01]  /*0b50*/  ULDC UR4, c[0x0][0xc] ;  /* 0x0000030000047ab9 */ /* 0x000fe20000000800 */
[----:B------:R-:W-:Y:S02]  /*0b60*/  ULDC UR5, c[0x0][0x10] ;  /* 0x0000040000057ab9 */ /* 0x000fe40000000800 */
[----:B------:R-:W-:-:S04]  /*0b70*/  UIMAD.WIDE.U32 UR4, UR4, UR5, URZ ;  /* 0x00000005040472a5 */ /* 0x000fc8000f8e003f */
[----:B------:R-:W2:Y:S01]  /*0b80*/  LDC R2, c[0x0][0x14] ;  /* 0x00000500ff027b82 */ /* 0x000ea20000000800 */
[----:B0-----:R-:W-:-:S04]  /*0b90*/  @P1 IMAD.WIDE.U32 R18, R6, R19, R8 ;  /* 0x0000001306121225 */ /* 0x001fc800078e0008 */
[----:B------:R-:W-:Y:S02]  /*0ba0*/  @P1 IMAD.IADD R17, R19, 0x1, R17 ;  /* 0x0000000113111824 */ /* 0x000fe400078e0211 */
[----:B-1----:R-:W-:-:S04]  /*0bb0*/  @!P1 IMAD.WIDE.U32 R8, R11, R14, R6 ;  /* 0x0000000e0b089225 */ /* 0x002fc800078e0006 */
[----:B------:R-:W-:Y:S02]  /*0bc0*/  @!P1 IMAD.MOV.U32 R18, RZ, RZ, R8 ;  /* 0x000000ffff129224 */ /* 0x000fe400078e0008 */
[----:B------:R-:W-:Y:S02]  /*0bd0*/  @!P1 IMAD.MOV.U32 R17, RZ, RZ, R9 ;  /* 0x000000ffff119224 */ /* 0x000fe400078e0009 */
[----:B--2---:R-:W-:-:S04]  /*0be0*/  IMAD.WIDE.U32 R12, R2, UR4, RZ ;  /* 0x00000004020c7c25 */ /* 0x004fc8000f8e00ff */
[----:B------:R-:W-:Y:S01]  /*0bf0*/  IMAD R23, R2, UR5, RZ ;  /* 0x0000000502177c24 */ /* 0x000fe2000f8e02ff */
[----:B------:R0:W-:Y:S03]  /*0c00*/  STL.64 [R1], R12 ;  /* 0x0000000c01007387 */ /* 0x0001e60000100a00 */
[----:B------:R-:W-:Y:S01]  /*0c10*/  IMAD.IADD R23, R13, 0x1, R23 ;  /* 0x000000010d177824 */ /* 0x000fe200078e0217 */
[----:B------:R-:W-:Y:S06]  /*0c20*/  @P0 BRA `(.L_x_10) ;  /* 0x0000000000200947 */ /* 0x000fec0003800000 */
[----:B------:R-:W-:Y:S01]  /*0c30*/  UISETP.GE.U32.AND UP0, UPT, UR40, 0xc, UPT ;  /* 0x0000000c2800788c */ /* 0x000fe2000bf06070 */
[----:B------:R-:W-:Y:S01]  /*0c40*/  IADD3 R18, P0, R18, R12, RZ ;  /* 0x0000000c12127210 */ /* 0x000fe20007f1e0ff */
[----:B------:R-:W-:Y:S01]  /*0c50*/  UIMAD.WIDE.U32 UR4, UR40, -0x55555555, URZ ;  /* 0xaaaaaaab280478a5 */ /* 0x000fe2000f8e003f */
[----:B------:R-:W-:-:S03]  /*0c60*/  UMOV UR39, URZ ;  /* 0x0000003f00277c82 */ /* 0x000fc60008000000 */
[----:B------:R-:W-:Y:S01]  /*0c70*/  USHF.R.U32.HI UR4, URZ, 0x3, UR5 ;  /* 0x000000033f047899 */ /* 0x000fe20008011605 */
[----:B------:R-:W-:-:S03]  /*0c80*/  IMAD.X R17, R23, 0x1, R17, P0 ;  /* 0x0000000117117824 */ /* 0x000fc600000e0611 */
[----:B------:R-:W-:Y:S02]  /*0c90*/  UIMAD UR38, UR4, -0xc, UR40 ;  /* 0xfffffff4042678a4 */ /* 0x000fe4000f8e0228 */
[----:B------:R-:W-:-:S12]  /*0ca0*/  @UP0 ULOP3.LUT UR39, UR4, 0x1, URZ, 0xc0, !UPT ;  /* 0x0000000104270892 */ /* 0x000fd8000f8ec03f */
.L_x_10:
[----:B------:R-:W-:Y:S01]  /*0cb0*/  ISETP.GE.U32.AND P0, PT, R18, UR8, PT ;  /* 0x0000000812007c0c */ /* 0x000fe2000bf06070 */
[----:B------:R-:W-:Y:S01]  /*0cc0*/  IMAD.MOV.U32 R19, RZ, RZ, -0x1 ;  /* 0xffffffffff137424 */ /* 0x000fe200078e00ff */
[----:B------:R-:W-:Y:S01]  /*0cd0*/  PRMT R8, RZ, 0x7610, R8 ;  /* 0x00007610ff087816 */ /* 0x000fe20000000008 */
[----:B------:R-:W-:Y:S01]  /*0ce0*/  IMAD.MOV.U32 R22, RZ, RZ, -0x1 ;  /* 0xffffffffff167424 */ /* 0x000fe200078e00ff */
[----:B------:R-:W-:Y:S01]  /*0cf0*/  ISETP.GE.U32.AND.EX P0, PT, R17, UR9, PT, P0 ;  /* 0x0000000911007c0c */ /* 0x000fe2000bf06100 */
[----:B------:R-:W-:-:S12]  /*0d00*/  IMAD.MOV.U32 R2, RZ, RZ, -0x1 ;  /* 0xffffffffff027424 */ /* 0x000fd800078e00ff */
[----:B------:R-:W-:Y:S05]  /*0d10*/  @P0 BRA `(.L_x_11) ;  /* 0x00000004005c0947 */ /* 0x000fea0003800000 */
[----:B------:R-:W1:Y:S01]  /*0d20*/  LDC.64 R20, c[0x0][0x628] ;  /* 0x00018a00ff147b82 */ /* 0x000e620000000a00 */
[----:B------:R-:W-:Y:S02]  /*0d30*/  IMAD.MOV.U32 R8, RZ, RZ, R18 ;  /* 0x000000ffff087224 */ /* 0x000fe400078e0012 */
[----:B------:R-:W-:-:S05]  /*0d40*/  IMAD.MOV.U32 R9, RZ, RZ, R17 ;  /* 0x000000ffff097224 */ /* 0x000fca00078e0011 */
[----:B------:R-:W2:Y:S08]  /*0d50*/  LDC R2, c[0x0][0x630] ;  /* 0x00018c00ff027b82 */ /* 0x000eb00000000800 */
[----:B------:R-:W3:Y:S01]  /*0d60*/  LDC.64 R24, c[0x0][0x620] ;  /* 0x00018800ff187b82 */ /* 0x000ee20000000a00 */
[----:B-1----:R-:W-:-:S04]  /*0d70*/  ISETP.NE.U32.AND P0, PT, R20, RZ, PT ;  /* 0x000000ff1400720c */ /* 0x002fc80003f05070 */
[----:B------:R-:W-:-:S13]  /*0d80*/  ISETP.NE.AND.EX P0, PT, R21, RZ, PT, P0 ;  /* 0x000000ff1500720c */ /* 0x000fda0003f05300 */
[----:B--23--:R-:W-:Y:S05]  /*0d90*/  @!P0 BRA `(.L_x_12) ;  /* 0x0000000000288947 */ /* 0x00cfea0003800000 */
[----:B0-----:R-:W0:Y:S02]  /*0da0*/  LDC R13, c[0x0][0x634] ;  /* 0x00018d00ff0d7b82 */ /* 0x001e240000000800 */
[----:B0-----:R-:W-:-:S05]  /*0db0*/  IADD3 R13, P0, R18, R13, RZ ;  /* 0x0000000d120d7210 */ /* 0x001fca0007f1e0ff */
[----:B------:R-:W-:-:S04]  /*0dc0*/  IMAD.X R15, RZ, RZ, R17, P0 ;  /* 0x000000ffff0f7224 */ /* 0x000fc800000e0611 */
[----:B------:R-:W-:-:S04]  /*0dd0*/  IMAD.WIDE.U32 R8, R15, R20, RZ ;  /* 0x000000140f087225 */ /* 0x000fc800078e00ff */
[----:B------:R-:W-:-:S04]  /*0de0*/  IMAD.WIDE.U32 R10, P0, R13, R21, R8 ;  /* 0x000000150d0a7225 */ /* 0x000fc80007800008 */
[----:B------:R-:W-:-:S04]  /*0df0*/  IMAD.WIDE.U32 R8, R13, R20, RZ ;  /* 0x000000140d087225 */ /* 0x000fc800078e00ff */
[----:B------:R-:W-:Y:S01]  /*0e00*/  IMAD.X R13, RZ, RZ, RZ, P0 ;  /* 0x000000ffff0d7224 */ /* 0x000fe200000e06ff */
[----:B------:R-:W-:Y:S01]  /*0e10*/  IADD3 RZ, P0, R9, R10, RZ ;  /* 0x0000000a09ff7210 */ /* 0x000fe20007f1e0ff */
[----:B------:R-:W-:-:S04]  /*0e20*/  IMAD.MOV.U32 R12, RZ, RZ, R11 ;  /* 0x000000ffff0c7224 */ /* 0x000fc800078e000b */
[----:B------:R-:W-:-:S08]  /*0e30*/  IMAD.WIDE.U32.X R8, R15, R21, R12, P0 ;  /* 0x000000150f087225 */ /* 0x000fd000000e040c */
.L_x_12:
[-CC-:B------:R-:W-:Y:S01]  /*0e40*/  SHF.R.U64 R31, R8, R2.reuse, R9.reuse ;  /* 0x00000002081f7219 */ /* 0x180fe20000001209 */
[----:B0-----:R-:W0:Y:S01]  /*0e50*/  LDC R12, c[0x0][0x618] ;  /* 0x00018600ff0c7b82 */ /* 0x001e220000000800 */
[----:B------:R-:W-:Y:S01]  /*0e60*/  SHF.R.U32.HI R7, RZ, R2, R9 ;  /* 0x00000002ff077219 */ /* 0x000fe20000011609 */
[----:B------:R-:W-:Y:S01]  /*0e70*/  ULDC UR4, c[0x0][0x150] ;  /* 0x0000540000047ab9 */ /* 0x000fe20000000800 */
[----:B------:R-:W-:Y:S01]  /*0e80*/  IADD3 R11, P0, RZ, -R31, RZ ;  /* 0x8000001fff0b7210 */ /* 0x000fe20007f1e0ff */
[----:B------:R-:W-:Y:S01]  /*0e90*/  IMAD.MOV.U32 R19, RZ, RZ, R17 ;  /* 0x000000ffff137224 */ /* 0x000fe200078e0011 */
[----:B------:R-:W-:-:S03]  /*0ea0*/  I2FP.F32.U32 R2, R6 ;  /* 0x0000000600027245 */ /* 0x000fc60000201000 */
[----:B------:R-:W1:Y:S01]  /*0eb0*/  LDC.64 R26, c[0x0][0x640] ;  /* 0x00019000ff1a7b82 */ /* 0x000e620000000a00 */
[----:B------:R-:W-:Y:S02]  /*0ec0*/  IMAD.X R13, RZ, RZ, ~R7, P0 ;  /* 0x000000ffff0d7224 */ /* 0x000fe400000e0e07 */
[----:B------:R-:W-:Y:S01]  /*0ed0*/  FMUL R2, R2, UR4 ;  /* 0x0000000402027c20 */ /* 0x000fe20008400000 */
[----:B------:R-:W-:Y:S01]  /*0ee0*/  IMAD.WIDE.U32 R8, R11, R24, R18 ;  /* 0x000000180b087225 */ /* 0x000fe200078e0012 */
[----:B------:R-:W-:-:S03]  /*0ef0*/  ULDC UR4, c[0x0][0x154] ;  /* 0x0000550000047ab9 */ /* 0x000fc60000000800 */
[----:B------:R-:W-:Y:S01]  /*0f00*/  IMAD R10, R13, R24, RZ ;  /* 0x000000180d0a7224 */ /* 0x000fe200078e02ff */
[----:B------:R-:W2:Y:S01]  /*0f10*/  LDC R7, c[0x0][0x144] ;  /* 0x00005100ff077b82 */ /* 0x000ea20000000800 */
[----:B------:R-:W3:Y:S02]  /*0f20*/  F2I.U32.TRUNC.NTZ R2, R2 ;  /* 0x0000000200027305 */ /* 0x000ee4000020f000 */
[----:B------:R-:W-:-:S04]  /*0f30*/  IMAD R11, R11, R25, R10 ;  /* 0x000000190b0b7224 */ /* 0x000fc800078e020a */
[----:B------:R-:W-:Y:S01]  /*0f40*/  IMAD.IADD R9, R9, 0x1, R11 ;  /* 0x0000000109097824 */ /* 0x000fe200078e020b */
[----:B------:R-:W4:Y:S01]  /*0f50*/  LDC R22, c[0x0][0x608] ;  /* 0x00018200ff167b82 */ /* 0x000f220000000800 */
[----:B------:R-:W-:-:S03]  /*0f60*/  IMAD.MOV.U32 R11, RZ, RZ, -0x1 ;  /* 0xffffffffff0b7424 */ /* 0x000fc600078e00ff */
[--C-:B0-----:R-:W-:Y:S02]  /*0f70*/  SHF.R.U64 R20, R8, R12, R9.reuse ;  /* 0x0000000c08147219 */ /* 0x101fe40000001209 */
[----:B------:R-:W-:Y:S02]  /*0f80*/  I2FP.F32.U32 R8, R14 ;  /* 0x0000000e00087245 */ /* 0x000fe40000201000 */
[----:B------:R-:W0:Y:S01]  /*0f90*/  LDC R24, c[0x0][0x658] ;  /* 0x00019600ff187b82 */ /* 0x000e220000000800 */
[----:B-1----:R-:W-:Y:S01]  /*0fa0*/  ISETP.NE.U32.AND P0, PT, R26, RZ, PT ;  /* 0x000000ff1a00720c */ /* 0x002fe20003f05070 */
[----:B---3--:R-:W-:Y:S02]  /*0fb0*/  IMAD.MOV R10, RZ, RZ, -R2 ;  /* 0x000000ffff0a7224 */ /* 0x008fe400078e0a02 */
[----:B------:R-:W-:Y:S01]  /*0fc0*/  FMUL R8, R8, UR4 ;  /* 0x0000000408087c20 */ /* 0x000fe20008400000 */
[----:B------:R-:W-:Y:S02]  /*0fd0*/  SHF.R.U32.HI R9, RZ, R12, R9 ;  /* 0x0000000cff097219 */ /* 0x000fe40000011609 */
[----:B------:R-:W-:Y:S01]  /*0fe0*/  ISETP.NE.AND.EX P0, PT, R27, RZ, PT, P0 ;  /* 0x000000ff1b00720c */ /* 0x000fe20003f05300 */
[----:B------:R1:W3:Y:S01]  /*0ff0*/  F2I.U32.TRUNC.NTZ R15, R8 ;  /* 0x00000008000f7305 */ /* 0x0002e2000020f000 */
[----:B------:R-:W1:Y:S01]  /*1000*/  LDC R19, c[0x0][0x148] ;  /* 0x00005200ff137b82 */ /* 0x000e620000000800 */
[----:B--2---:R-:W-:-:S07]  /*1010*/  IMAD R2, R7, R10, R6 ;  /* 0x0000000a07027224 */ /* 0x004fce00078e0206 */
[----:B------:R-:W2:Y:S01]  /*1020*/  LDC R25, c[0x0][0x600] ;  /* 0x00018000ff197b82 */ /* 0x000ea20000000800 */
[-CC-:B----4-:R-:W-:Y:S02]  /*1030*/  SHF.R.U64 R32, R20, R22.reuse, R9.reuse ;  /* 0x0000001614207219 */ /* 0x190fe40000001209 */
[----:B------:R-:W-:Y:S01]  /*1040*/  SHF.R.U32.HI R7, RZ, R22, R9 ;  /* 0x00000016ff077219 */ /* 0x000fe20000011609 */
[----:B------:R-:W-:-:S04]  /*1050*/  IMAD.MOV.U32 R9, RZ, RZ, 0x1 ;  /* 0x00000001ff097424 */ /* 0x000fc800078e00ff */
[----:B------:R-:W4:Y:S01]  /*1060*/  LDC R28, c[0x0][0x648] ;  /* 0x00019200ff1c7b82 */ /* 0x000f220000000800 */
[-C--:B0-----:R-:W-:Y:S02]  /*1070*/  SHF.L.U32 R6, R11, R24.reuse, RZ ;  /* 0x000000180b067219 */ /* 0x081fe400000006ff */
[--C-:B------:R-:W-:Y:S02]  /*1080*/  SHF.R.U64 R22, R32, R24, R7.reuse ;  /* 0x0000001820167219 */ /* 0x100fe40000001207 */
[----:B------:R-:W-:Y:S02]  /*1090*/  LOP3.LUT R13, RZ, R6, RZ, 0x33, !PT ;  /* 0x00000006ff0d7212 */ /* 0x000fe400078e33ff */
[-C--:B------:R-:W-:Y:S01]  /*10a0*/  SHF.R.U32.HI R7, RZ, R24.reuse, R7 ;  /* 0x00000018ff077219 */ /* 0x080fe20000011607 */
[----:B------:R-:W0:Y:S01]  /*10b0*/  LDC R29, c[0x0][0x638] ;  /* 0x00018e00ff1d7b82 */ /* 0x000e220000000800 */
[----:B------:R-:W-:Y:S01]  /*10c0*/  SHF.L.U32 R12, R9, R24, RZ ;  /* 0x00000018090c7219 */ /* 0x000fe200000006ff */
[----:B------:R-:W-:-:S06]  /*10d0*/  IMAD.MOV.U32 R6, RZ, RZ, R22 ;  /* 0x000000ffff067224 */ /* 0x000fcc00078e0016 */
[----:B------:R-:W0:Y:S01]  /*10e0*/  LDC R30, c[0x0][0x610] ;  /* 0x00018400ff1e7b82 */ /* 0x000e220000000800 */
[----:B-1-3--:R-:W-:Y:S05]  /*10f0*/  @!P0 BRA `(.L_x_13) ;  /* 0x0000000000288947 */ /* 0x00afea0003800000 */
[----:B------:R-:W1:Y:S02]  /*1100*/  LDC R11, c[0x0][0x64c] ;  /* 0x00019300ff0b7b82 */ /* 0x000e640000000800 */
[----:B-1----:R-:W-:-:S05]  /*1110*/  IADD3 R11, P0, R22, R11, RZ ;  /* 0x0000000b160b7210 */ /* 0x002fca0007f1e0ff */
        /* <DEDUP_REMOVED lines=8> */
.L_x_13:
[----:B----4-:R-:W-:Y:S01]  /*11a0*/  SHF.R.U64 R6, R6, R28, R7 ;  /* 0x0000001c06067219 */ /* 0x010fe20000001207 */
[----:B--2---:R-:W-:Y:S01]  /*11b0*/  VIADD R7, R25, 0xffffffff ;  /* 0xffffffff19077836 */ /* 0x004fe20000000000 */
[----:B------:R-:W-:Y:S01]  /*11c0*/  LOP3.LUT R13, R32, R13, RZ, 0xc0, !PT ;  /* 0x0000000d200d7212 */ /* 0x000fe200078ec0ff */
[----:B------:R-:W-:Y:S02]  /*11d0*/  IMAD.MOV R15, RZ, RZ, -R15 ;  /* 0x000000ffff0f7224 */ /* 0x000fe400078e0a0f */
[----:B------:R-:W-:Y:S01]  /*11e0*/  IMAD.MOV R8, RZ, RZ, -R6 ;  /* 0x000000ffff087224 */ /* 0x000fe200078e0a06 */
[----:B------:R-:W-:Y:S01]  /*11f0*/  LOP3.LUT R7, R20, R7, RZ, 0xc0, !PT ;  /* 0x0000000714077212 */ /* 0x000fe200078ec0ff */
[----:B------:R-:W-:Y:S02]  /*1200*/  IMAD R13, R12, R6, R13 ;  /* 0x000000060c0d7224 */ /* 0x000fe400078e020d */
[----:B------:R-:W-:Y:S02]  /*1210*/  @P1 IMAD R2, R19, R15, R14 ;  /* 0x0000000f13021224 */ /* 0x000fe400078e020e */
[----:B0-----:R-:W-:-:S02]  /*1220*/  IMAD R6, R8, R29, R22 ;  /* 0x0000001d08067224 */ /* 0x001fc400078e0216 */
[----:B------:R-:W-:Y:S02]  /*1230*/  IMAD R2, R13, R30, R2 ;  /* 0x0000001e0d027224 */ /* 0x000fe400078e0202 */
[----:B------:R-:W-:Y:S02]  /*1240*/  IMAD R19, R6, R25, R7 ;  /* 0x0000001906137224 */ /* 0x000fe400078e0207 */
[----:B------:R-:W-:-:S03]  /*1250*/  IMAD.MOV.U32 R8, RZ, RZ, 0x1 ;  /* 0x00000001ff087424 */ /* 0x000fc600078e00ff */
[----:B------:R-:W-:Y:S02]  /*1260*/  SEL R22, R19, R2, !P1 ;  /* 0x0000000213167207 */ /* 0x000fe40004800000 */
[----:B------:R-:W-:Y:S01]  /*1270*/  SEL R19, R2, R19, !P1 ;  /* 0x0000001302137207 */ /* 0x000fe20004800000 */
[----:B------:R-:W-:-:S07]  /*1280*/  IMAD.MOV.U32 R2, RZ, RZ, R31 ;  /* 0x000000ffff027224 */ /* 0x000fce00078e001f */
.L_x_11:
[----:B------:R-:W-:Y:S05]  /*1290*/  @!P2 BRA `(.L_x_14) ;  /* 0x000000780090a947 */ /* 0x000fea0003800000 */
[----:B------:R-:W-:-:S13]  /*12a0*/  ISETP.GT.U32.AND P0, PT, R33, 0x1, PT ;  /* 0x000000012100780c */ /* 0x000fda0003f04070 */
[----:B------:R-:W-:Y:S05]  /*12b0*/  @P0 EXIT ;  /* 0x000000000000094d */ /* 0x000fea0003800000 */
.L_x_15:
[----:B------:R-:W-:-:S08]  /*12c0*/  NOP ;  /* 0x0000000000007918 */ /* 0x000fd00000000000 */
[----:B------:R-:W1:Y:S02]  /*12d0*/  USETMAXREG.TRY_ALLOC.CTAPOOL UP0, 0xe8 ;  /* 0x000000e8000079c8 */ /* 0x000e640008000600 */
[----:B-1----:R-:W-:-:S13]  /*12e0*/  PLOP3.LUT P0, PT, PT, PT, UP0, 0x80, 0x0 ;  /* 0x000000000000781c */ /* 0x002fda0003f0f008 */
[----:B------:R-:W-:Y:S05]  /*12f0*/  @!P0 BRA `(.L_x_15) ;  /* 0xfffffffc00f08947 */ /* 0x000fea000383ffff */
[----:B------:R-:W-:-:S13]  /*1300*/  LOP3.LUT P0, RZ, R8, 0xff, RZ, 0xc0, !PT ;  /* 0x000000ff08ff7812 */ /* 0x000fda000780c0ff */
[----:B------:R-:W-:Y:S05]  /*1310*/  @!P0 EXIT ;  /* 0x000000000000894d */ /* 0x000fea0003800000 */
[----:B------:R-:W1:Y:S01]  /*1320*/  S2UR UR4, SR_CgaCtaId ;  /* 0x00000000000479c3 */ /* 0x000e620000008800 */
[----:B------:R-:W-:Y:S01]  /*1330*/  VIADD R6, R5, 0xffffffff ;  /* 0xffffffff05067836 */ /* 0x000fe20000000000 */
[----:B------:R-:W-:Y:S01]  /*1340*/  SHF.R.S32.HI R0, RZ, 0x1f, R3 ;  /* 0x0000001fff007819 */ /* 0x000fe20000011403 */
[----:B------:R-:W-:Y:S01]  /*1350*/  UMOV UR42, 0x400 ;  /* 0x00000400002a7882 */ /* 0x000fe20000000000 */
[----:B------:R-:W-:Y:S02]  /*1360*/  UISETP.LT.AND UP0, UPT, UR40, 0x1, UPT ;  /* 0x000000012800788c */ /* 0x000fe4000bf01270 */
[----:B------:R-:W-:Y:S01]  /*1370*/  R2UR UR43, R6 ;  /* 0x00000000062b72ca */ /* 0x000fe200000e0000 */
[----:B------:R-:W-:Y:S01]  /*1380*/  ULDC UR5, c[0x0][0x284] ;  /* 0x0000a10000057ab9 */ /* 0x000fe20000000800 */
[CC--:B------:R-:W-:Y:S01]  /*1390*/  LEA.HI R4, R0.reuse, R3.reuse, RZ, 0x2 ;  /* 0x0000000300047211 */ /* 0x0c0fe200078f10ff */
[----:B------:R-:W-:Y:S01]  /*13a0*/  USEL UR45, UR40, 0x1, UP0 ;  /* 0x00000001282d7887 */ /* 0x000fe20008000000 */
[----:B------:R-:W-:Y:S01]  /*13b0*/  LEA.HI R0, R0, R3, RZ, 0x5 ;  /* 0x0000000300007211 */ /* 0x000fe200078f28ff */
[----:B------:R-:W-:Y:S01]  /*13c0*/  USHF.L.U32 UR41, UR40, 0x1, URZ ;  /* 0x0000000128297899 */ /* 0x000fe2000800063f */
[--C-:B------:R-:W-:Y:S01]  /*13d0*/  SHF.R.S32.HI R138, RZ, 0x2, R4.reuse ;  /* 0x00000002ff8a7819 */ /* 0x100fe20000011404 */
[----:B------:R-:W-:Y:S01]  /*13e0*/  UIADD3 UR45, -UR45, UR40, URZ ;  /* 0x000000282d2d7290 */ /* 0x000fe2000fffe13f */
[----:B------:R-:W-:-:S02]  /*13f0*/  SHF.R.S32.HI R5, RZ, 0x1f, R4 ;  /* 0x0000001fff057819 */ /* 0x000fc40000011404 */
[----:B------:R-:W-:Y:S02]  /*1400*/  LOP3.LUT R140, R4, 0xfffffffc, RZ, 0xc0, !PT ;  /* 0xfffffffc048c7812 */ /* 0x000fe400078ec0ff */
[----:B------:R-:W-:Y:S01]  /*1410*/  LEA.HI R5, R5, R138, RZ, 0x3 ;  /* 0x0000008a05057211 */ /* 0x000fe200078f18ff */
[----:B------:R-:W-:Y:S01]  /*1420*/  USHF.L.U32 UR43, UR43, 0x3, URZ ;  /* 0x000000032b2b7899 */ /* 0x000fe2000800063f */
[----:B------:R-:W-:Y:S01]  /*1430*/  ISETP.NE.AND P0, PT, R6, RZ, PT ;  /* 0x000000ff0600720c */ /* 0x000fe20003f05270 */
[----:B------:R-:W-:Y:S01]  /*1440*/  IMAD.IADD R140, R3, 0x1, -R140 ;  /* 0x00000001038c7824 */ /* 0x000fe200078e0a8c */
[----:B------:R-:W-:Y:S01]  /*1450*/  LOP3.LUT R5, R5, 0xfffffff8, RZ, 0xc0, !PT ;  /* 0xfffffff805057812 */ /* 0x000fe200078ec0ff */
[----:B-1----:R-:W-:Y:S02]  /*1460*/  ULEA UR42, UR4, UR42, 0x18 ;  /* 0x0000002a042a7291 */ /* 0x002fe4000f8ec03f */
[----:B------:R-:W-:Y:S01]  /*1470*/  IMAD.U32 R142, RZ, RZ, UR43 ;  /* 0x0000002bff8e7e24 */ /* 0x000fe2000f8e00ff */
[----:B------:R-:W-:Y:S01]  /*1480*/  SEL R147, RZ, 0x1, P0 ;  /* 0x00000001ff937807 */ /* 0x000fe20000000000 */
[----:B------:R-:W-:Y:S01]  /*1490*/  IMAD.IADD R138, R138, 0x1, -R5 ;  /* 0x000000018a8a7824 */ /* 0x000fe200078e0a05 */
[----:B------:R-:W-:Y:S01]  /*14a0*/  UIADD3 UR44, UR42, 0xd0, URZ ;  /* 0x000000d02a2c7890 */ /* 0x000fe2000fffe03f */
[----:B------:R-:W-:-:S02]  /*14b0*/  SHF.R.S32.HI R5, RZ, 0x5, R0 ;  /* 0x00000005ff057819 */ /* 0x000fc40000011400 */
[C---:B------:R-:W-:Y:S02]  /*14c0*/  LOP3.LUT R144, R142.reuse, 0x8, RZ, 0xc0, !PT ;  /* 0x000000088e907812 */ /* 0x040fe400078ec0ff */
[--C-:B------:R-:W-:Y:S01]  /*14d0*/  SHF.R.S32.HI R139, RZ, 0x1f, R138.reuse ;  /* 0x0000001fff8b7819 */ /* 0x100fe2000001148a */
[C-C-:B------:R-:W-:Y:S01]  /*14e0*/  IMAD R145, R5.reuse, -0x10, -R138.reuse ;  /* 0xfffffff005917824 */ /* 0x140fe200078e0a8a */
[----:B------:R-:W-:Y:S01]  /*14f0*/  LOP3.LUT R142, R142, 0x8, RZ, 0xc, !PT ;  /* 0x000000088e8e7812 */ /* 0x000fe200078e0cff */
[----:B------:R-:W-:Y:S01]  /*1500*/  IMAD.U32 R141, RZ, RZ, UR44 ;  /* 0x0000002cff8d7e24 */ /* 0x000fe2000f8e00ff */
[----:B------:R-:W-:Y:S01]  /*1510*/  LOP3.LUT R144, R144, 0x18, RZ, 0x3c, !PT ;  /* 0x0000001890907812 */ /* 0x000fe200078e3cff */
[----:B------:R-:W-:-:S04]  /*1520*/  IMAD.WIDE R138, R5, 0x10, R138 ;  /* 0x00000010058a7825 */ /* 0x000fc800078e028a */
[----:B------:R-:W-:Y:S02]  /*1530*/  VIADD R143, R141, UR43 ;  /* 0x0000002b8d8f7c36 */ /* 0x000fe40008000000 */
[----:B------:R-:W-:-:S07]  /*1540*/  VIADD R145, R145, UR5 ;  /* 0x0000000591917c36 */ /* 0x000fce0008000000 */
.L_x_263:
[----:B------:R-:W-:Y:S01]  /*1550*/  SHF.L.U32 R0, R147, 0x1f, RZ ;  /* 0x0000001f93007819 */ /* 0x000fe200000006ff */
[----:B------:R-:W-:Y:S02]  /*1560*/  ULDC UR4, c[0x0][0x28c] ;  /* 0x0000a30000047ab9 */ /* 0x000fe40000000800 */
[----:B------:R-:W-:Y:S01]  /*1570*/  ISETP.LT.AND P1, PT, RZ, UR4, PT ;  /* 0x00000004ff007c0c */ /* 0x000fe2000bf21270 */
[----:B-1----:R-:W1:Y:S02]  /*1580*/  SYNCS.PHASECHK.TRANS64.TRYWAIT P0, [R141+UR43], R0 ;  /* 0x000000008d0075a7 */ /* 0x002e64000800016b */
[----:B-1-34-:R-:W-:Y:S10]  /*1590*/  @!P0 BRA `(.L_x_16) ;  /* 0x0000008800e88947 */ /* 0x01aff40003800000 */
.L_x_293:
[----:B------:R-:W-:Y:S05]  /*15a0*/  @P1 BRA `(.L_x_17) ;  /* 0x0000000000401947 */ /* 0x000fea0003800000 */
[----:B-1----:R-:W-:Y:S01]  /*15b0*/  MOV R0, 0x0 ;  /* 0x0000000000007802 */ /* 0x002fe20000000f00 */
[----:B------:R-:W-:Y:S01]  /*15c0*/  ULDC.64 UR4, c[0x4][0x68] ;  /* 0x01001a0000047ab9 */ /* 0x000fe20000000a00 */
[----:B------:R-:W-:Y:S01]  /*15d0*/  ULDC.64 UR6, c[0x4][0x8] ;  /* 0x0100020000067ab9 */ /* 0x000fe20000000a00 */
[----:B------:R-:W-:Y:S01]  /*15e0*/  IMAD.U32 R4, RZ, RZ, UR4 ;  /* 0x00000004ff047e24 */ /* 0x000fe2000f8e00ff */
[----:B------:R1:W2:Y:S01]  /*15f0*/  LDC.64 R14, c[0x4][R0] ;  /* 0x01000000000e7b82 */ /* 0x0002a20000000a00 */
[----:B------:R-:W-:Y:S01]  /*1600*/  IMAD.U32 R5, RZ, RZ, UR5 ;  /* 0x00000005ff057e24 */ /* 0x000fe2000f8e00ff */
[----:B------:R-:W-:Y:S01]  /*1610*/  ULDC.64 UR4, c[0x4][0x70] ;  /* 0x01001c0000047ab9 */ /* 0x000fe20000000a00 */
[----:B------:R-:W-:Y:S02]  /*1620*/  IMAD.U32 R10, RZ, RZ, UR6 ;  /* 0x00000006ff0a7e24 */ /* 0x000fe4000f8e00ff */
[----:B------:R-:W-:Y:S02]  /*1630*/  IMAD.U32 R6, RZ, RZ, UR4 ;  /* 0x00000004ff067e24 */ /* 0x000fe4000f8e00ff */
[----:B------:R-:W-:-:S02]  /*1640*/  IMAD.U32 R7, RZ, RZ, UR5 ;  /* 0x00000005ff077e24 */ /* 0x000fc4000f8e00ff */
[----:B------:R-:W-:Y:S02]  /*1650*/  IMAD.U32 R11, RZ, RZ, UR7 ;  /* 0x00000007ff0b7e24 */ /* 0x000fe4000f8e00ff */
[----:B------:R-:W-:Y:S02]  /*1660*/  IMAD.MOV.U32 R8, RZ, RZ, 0x1e1 ;  /* 0x000001e1ff087424 */ /* 0x000fe400078e00ff */
[----:B0-----:R-:W-:Y:S02]  /*1670*/  IMAD.MOV.U32 R12, RZ, RZ, 0x1 ;  /* 0x00000001ff0c7424 */ /* 0x001fe400078e00ff */
[----:B-1----:R-:W-:-:S07]  /*1680*/  IMAD.MOV.U32 R13, RZ, RZ, RZ ;  /* 0x000000ffff0d7224 */ /* 0x002fce00078e00ff */
[----:B------:R-:W-:-:S07]  /*1690*/  LEPC R20, `(.L_x_17) ;  /* 0x000000001014794e */ /* 0x000fce0000000000 */
[----:B--2--5:R-:W-:Y:S05]  /*16a0*/  CALL.ABS.NOINC R14 ;  /* 0x000000000e007343 */ /* 0x024fea0003c00000 */
.L_x_17:
[----:B-1----:R-:W-:-:S04]  /*16b0*/  LOP3.LUT R0, R16, 0x1, RZ, 0xfc, !PT ;  /* 0x0000000110007812 */ /* 0x002fc800078efcff */
[----:B------:R-:W-:-:S13]  /*16c0*/  ISETP.NE.AND P0, PT, R0, 0x3, PT ;  /* 0x000000030000780c */ /* 0x000fda0003f05270 */
[----:B------:R-:W-:Y:S05]  /*16d0*/  @!P0 BRA `(.L_x_18) ;  /* 0x0000000000048947 */ /* 0x000fea0003800000 */
[----:B------:R-:W-:Y:S01]  /*16e0*/  BPT.TRAP 0x1 ;  /* 0x000000040000795c */ /* 0x000fe20000300000 */
.L_x_18:
[----:B------:R-:W-:Y:S02]  /*16f0*/  IMAD.U32 R3, RZ, RZ, UR38 ;  /* 0x00000026ff037e24 */ /* 0x000fe4000f8e00ff */
[----:B------:R-:W-:-:S03]  /*1700*/  IMAD.U32 R0, RZ, RZ, UR39 ;  /* 0x00000027ff007e24 */ /* 0x000fc6000f8e00ff */
[----:B------:R-:W-:Y:S02]  /*1710*/  LEA R3, R3, UR42, 0x3 ;  /* 0x0000002a03037c11 */ /* 0x000fe4000f8e18ff */
[----:B------:R-:W-:-:S04]  /*1720*/  SHF.L.U32 R0, R0, 0x1f, RZ ;  /* 0x0000001f00007819 */ /* 0x000fc800000006ff */
[----:B------:R1:W2:Y:S01]  /*1730*/  SYNCS.PHASECHK.TRANS64.TRYWAIT P1, [R3+URZ], R0 ;  /* 0x00000000030075a7 */ /* 0x0002a2000802017f */
[----:B------:R-:W-:Y:S05]  /*1740*/  @!P0 BRA `(.L_x_19) ;  /* 0x0000000000048947 */ /* 0x000fea0003800000 */
[----:B------:R-:W-:Y:S01]  /*1750*/  BPT.TRAP 0x1 ;  /* 0x000000040000795c */ /* 0x000fe20000300000 */
.L_x_19:
[----:B------:R-:W-:-:S05]  /*1760*/  IMAD.U32 R4, RZ, RZ, UR45 ;  /* 0x0000002dff047e24 */ /* 0x000fca000f8e00ff */
[----:B------:R-:W-:Y:S01]  /*1770*/  ISETP.GE.AND P2, PT, R4, 0x1, PT ;  /* 0x000000010400780c */ /* 0x000fe20003f46270 */
[----:B--2---:R-:W-:-:S12]  /*1780*/  @P1 BRA `(.L_x_20) ;  /* 0x0000000000081947 */ /* 0x004fd80003800000 */
[----:B------:R-:W2:Y:S02]  /*1790*/  SYNCS.PHASECHK.TRANS64.TRYWAIT P1, [R3+URZ], R0 ;  /* 0x00000000030075a7 */ /* 0x000ea4000802017f */
[----:B--2---:R-:W-:Y:S05]  /*17a0*/  @!P1 BRA `(.L_x_21) ;  /* 0x0000008800789947 */ /* 0x004fea0003800000 */
.L_x_20:
[----:B------:R-:W-:Y:S05]  /*17b0*/  WARPSYNC.ALL ;  /* 0x0000000000007948 */ /* 0x000fea0003800000 */
[----:B------:R-:W-:Y:S01]  /*17c0*/  UIADD3 UR4, UR42, 0x200, URZ ;  /* 0x000002002a047890 */ /* 0x000fe2000fffe03f */
[----:B------:R-:W-:Y:S01]  /*17d0*/  WARPGROUP.ARRIVE ;  /* 0x00000000000079c5 */ /* 0x000fe20000000000 */
[----:B------:R-:W-:Y:S02]  /*17e0*/  UIADD3 UR5, UR42, 0xc200, URZ ;  /* 0x0000c2002a057890 */ /* 0x000fe4000fffe03f */
[----:B------:R-:W-:Y:S02]  /*17f0*/  USHF.R.U32.HI UR4, URZ, 0x4, UR4 ;  /* 0x000000043f047899 */ /* 0x000fe40008011604 */
[----:B------:R-:W-:-:S02]  /*1800*/  USHF.R.U32.HI UR5, URZ, 0x4, UR5 ;  /* 0x000000043f057899 */ /* 0x000fc40008011605 */
[----:B------:R-:W-:Y:S02]  /*1810*/  ULOP3.LUT UR4, UR4, 0x3fff, URZ, 0xc0, !UPT ;  /* 0x00003fff04047892 */ /* 0x000fe4000f8ec03f */
[----:B------:R-:W-:Y:S02]  /*1820*/  ULOP3.LUT UR6, UR5, 0x3fff, URZ, 0xc0, !UPT ;  /* 0x00003fff05067892 */ /* 0x000fe4000f8ec03f */
[----:B------:R-:W-:Y:S02]  /*1830*/  ULOP3.LUT UR5, UR4, 0x10000, URZ, 0xfc, !UPT ;  /* 0x0001000004057892 */ /* 0x000fe4000f8efc3f */
[----:B------:R-:W-:Y:S02]  /*1840*/  ULOP3.LUT UR4, UR6, 0x10000, URZ, 0xfc, !UPT ;  /* 0x0001000006047892 */ /* 0x000fe4000f8efc3f */
[----:B------:R-:W-:Y:S02]  /*1850*/  ULEA UR7, UR38, UR5, 0x8 ;  /* 0x0000000526077291 */ /* 0x000fe4000f8e403f */
[----:B------:R-:W-:Y:S01]  /*1860*/  UIMAD UR6, UR38, 0x380, UR4 ;  /* 0x00000380260678a4 */ /* 0x000fe2000f8e0204 */
[----:B------:R-:W-:Y:S01]  /*1870*/  UMOV UR9, 0x80000020 ;  /* 0x8000002000097882 */ /* 0x000fe20000000000 */
[----:B------:R-:W-:-:S02]  /*1880*/  UMOV UR11, 0x80000020 ;  /* 0x80000020000b7882 */ /* 0x000fc40000000000 */
[----:B------:R-:W-:Y:S01]  /*1890*/  UIADD3 UR12, UR6, 0x80, URZ ;  /* 0x00000080060c7890 */ /* 0x000fe2000fffe03f */
[----:B------:R-:W-:Y:S02]  /*18a0*/  UMOV UR8, UR7 ;  /* 0x0000000700087c82 */ /* 0x000fe40008000000 */
[----:B------:R-:W-:Y:S01]  /*18b0*/  UMOV UR10, UR6 ;  /* 0x00000006000a7c82 */ /* 0x000fe20008000000 */
[----:B------:R-:W-:Y:S01]  /*18c0*/  UIADD3 UR13, UR6, 0x100, URZ ;  /* 0x00000100060d7890 */ /* 0x000fe2000fffe03f */
[----:B------:R-:W-:Y:S01]  /*18d0*/  IGMMA.64x32x32.S8.S8 R120, gdesc[UR8], RZ, !UPT, gsb0 ;  /* 0x01200000087879f1 */ /* 0x000fe2000c0410ff */
[----:B------:R-:W-:Y:S01]  /*18e0*/  UMOV UR11, 0x80000020 ;  /* 0x80000020000b7882 */ /* 0x000fe20000000000 */
[----:B------:R-:W-:Y:S01]  /*18f0*/  UMOV UR10, UR12 ;  /* 0x0000000c000a7c82 */ /* 0x000fe20008000000 */
[----:B------:R-:W-:Y:S02]  /*1900*/  UIADD3 UR14, UR6, 0x180, URZ ;  /* 0x00000180060e7890 */ /* 0x000fe4000fffe03f */
[----:B------:R-:W-:Y:S01]  /*1910*/  UIADD3 UR12, UR6, 0x200, URZ ;  /* 0x00000200060c7890 */ /* 0x000fe2000fffe03f */
[----:B------:R-:W-:-:S02]  /*1920*/  WARPGROUP.DEPBAR.LE gsb0, 0x0 ;  /* 0x00008000000079c5 */ /* 0x000fc40000010000 */
[----:B------:R-:W-:-:S06]  /*1930*/  WARPGROUP.ARRIVE ;  /* 0x00000000000079c5 */ /* 0x000fcc0000000000 */
[----:B------:R-:W-:Y:S01]  /*1940*/  IGMMA.64x32x32.S8.S8 R104, gdesc[UR8], RZ, !UPT, gsb0 ;  /* 0x01200000086879f1 */ /* 0x000fe2000c0410ff */
[----:B------:R-:W-:Y:S01]  /*1950*/  UMOV UR10, UR13 ;  /* 0x0000000d000a7c82 */ /* 0x000fe20008000000 */
[----:B------:R-:W-:Y:S01]  /*1960*/  UMOV UR11, 0x80000020 ;  /* 0x80000020000b7882 */ /* 0x000fe20000000000 */
[----:B------:R-:W-:Y:S01]  /*1970*/  UIADD3 UR13, UR6, 0x280, URZ ;  /* 0x00000280060d7890 */ /* 0x000fe2000fffe03f */
[----:B------:R-:W-:Y:S02]  /*1980*/  WARPGROUP.DEPBAR.LE gsb0, 0x0 ;  /* 0x00008000000079c5 */ /* 0x000fe40000010000 */
        /* <DEDUP_REMOVED lines=22> */
[----:B------:R-:W-:Y:S02]  /*1af0*/  WARPGROUP.DEPBAR.LE gsb0, 0x0 ;  /* 0x00008000000079c5 */ /* 0x000fe40000010000 */
[----:B------:R-:W-:-:S06]  /*1b00*/  WARPGROUP.ARRIVE ;  /* 0x00000000000079c5 */ /* 0x000fcc0000000000 */
[----:B------:R-:W-:Y:S01]  /*1b10*/  IGMMA.64x32x32.S8.S8 R24, gdesc[UR8], RZ, !UPT, gsb0 ;  /* 0x01200000081879f1 */ /* 0x000fe2000c0410ff */
[----:B------:R-:W-:Y:S02]  /*1b20*/  UIADD3 UR8, UR7, 0x2, URZ ;  /* 0x0000000207087890 */ /* 0x000fe4000fffe03f */
[----:B------:R-:W-:Y:S01]  /*1b30*/  UIADD3 UR10, UR6, 0x2, URZ ;  /* 0x00000002060a7890 */ /* 0x000fe2000fffe03f */
[----:B------:R-:W-:Y:S01]  /*1b40*/  UMOV UR9, 0x80000020 ;  /* 0x8000002000097882 */ /* 0x000fe20000000000 */
[----:B------:R-:W-:Y:S01]  /*1b50*/  UMOV UR11, 0x80000020 ;  /* 0x80000020000b7882 */ /* 0x000fe20000000000 */
[----:B------:R-:W-:Y:S01]  /*1b60*/  UIADD3 UR7, UR6, 0x82, URZ ;  /* 0x0000008206077890 */ /* 0x000fe2000fffe03f */
[----:B------:R-:W-:Y:S02]  /*1b70*/  WARPGROUP.DEPBAR.LE gsb0, 0x0 ;  /* 0x00008000000079c5 */ /* 0x000fe40000010000 */
[----:B------:R-:W-:-:S06]  /*1b80*/  WARPGROUP.ARRIVE ;  /* 0x00000000000079c5 */ /* 0x000fcc0000000000 */
[----:B------:R-:W-:Y:S01]  /*1b90*/  IGMMA.64x32x32.S8.S8 R120, gdesc[UR8], R120, gsb0 ;  /* 0x01200000087879f1 */ /* 0x000fe20008041078 */
[----:B------:R-:W-:Y:S01]  /*1ba0*/  UMOV UR10, UR7 ;  /* 0x00000007000a7c82 */ /* 0x000fe20008000000 */
[----:B------:R-:W-:Y:S01]  /*1bb0*/  UMOV UR11, 0x80000020 ;  /* 0x80000020000b7882 */ /* 0x000fe20000000000 */
[----:B------:R-:W-:Y:S01]  /*1bc0*/  UIADD3 UR7, UR6, 0x202, URZ ;  /* 0x0000020206077890 */ /* 0x000fe2000fffe03f */
[----:B------:R-:W-:Y:S02]  /*1bd0*/  WARPGROUP.DEPBAR.LE gsb0, 0x0 ;  /* 0x00008000000079c5 */ /* 0x000fe40000010000 */
[----:B------:R-:W-:-:S06]  /*1be0*/  WARPGROUP.ARRIVE ;  /* 0x00000000000079c5 */ /* 0x000fcc0000000000 */
[----:B------:R-:W-:Y:S01]  /*1bf0*/  IGMMA.64x32x32.S8.S8 R104, gdesc[UR8], R104, gsb0 ;  /* 0x01200000086879f1 */ /* 0x000fe20008041068 */
[----:B------:R-:W-:Y:S01]  /*1c00*/  UMOV UR10, UR12 ;  /* 0x0000000c000a7c82 */ /* 0x000fe20008000000 */
[----:B------:R-:W-:Y:S01]  /*1c10*/  UMOV UR11, 0x80000020 ;  /* 0x80000020000b7882 */ /* 0x000fe20000000000 */
[----:B------:R-:W-:Y:S02]  /*1c20*/  UIADD3 UR12, UR6, 0x282, URZ ;  /* 0x00000282060c7890 */ /* 0x000fe4000fffe03f */
[----:B------:R-:W-:Y:S01]  /*1c30*/  UIADD3 UR6, UR6, 0x302, URZ ;  /* 0x0000030206067890 */ /* 0x000fe2000fffe03f */
[----:B------:R-:W-:Y:S02]  /*1c40*/  WARPGROUP.DEPBAR.LE gsb0, 0x0 ;  /* 0x00008000000079c5 */ /* 0x000fe40000010000 */
[----:B------:R-:W-:-:S06]  /*1c50*/  WARPGROUP.ARRIVE ;  /* 0x00000000000079c5 */ /* 0x000fcc0000000000 */
[----:B------:R-:W-:Y:S01]  /*1c60*/  IGMMA.64x32x32.S8.S8 R88, gdesc[UR8], R88, gsb0 ;  /* 0x01200000085879f1 */ /* 0x000fe20008041058 */
[----:B------:R-:W-:Y:S01]  /*1c70*/  UMOV UR10, UR13 ;  /* 0x0000000d000a7c82 */ /* 0x000fe20008000000 */
[----:B------:R-:W-:Y:S01]  /*1c80*/  UMOV UR11, 0x80000020 ;  /* 0x80000020000b7882 */ /* 0x000fe20000000000 */
        /* <DEDUP_REMOVED lines=17> */
[----:B------:R-:W-:Y:S03]  /*1da0*/  IGMMA.64x32x32.S8.S8 R24, gdesc[UR8], R24, gsb0 ;  /* 0x01200000081879f1 */ /* 0x000fe60008041018 */
[----:B------:R-:W-:Y:S02]  /*1db0*/  WARPGROUP.DEPBAR.LE gsb0, 0x0 ;  /* 0x00008000000079c5 */ /* 0x000fe40000010000 */
[----:B------:R-:W-:Y:S05]  /*1dc0*/  @!P2 BRA `(.L_x_22) ;  /* 0x0000000400f8a947 */ /* 0x000fea0003800000 */
[----:B------:R-:W-:Y:S01]  /*1dd0*/  UIADD3 UR7, UR38, 0x1, URZ ;  /* 0x0000000126077890 */ /* 0x000fe2000fffe03f */
[----:B-12---:R-:W-:-:S03]  /*1de0*/  IMAD.U32 R0, RZ, RZ, UR45 ;  /* 0x0000002dff007e24 */ /* 0x006fc6000f8e00ff */
[----:B------:R-:W-:-:S04]  /*1df0*/  UISETP.NE.AND UP0, UPT, UR7, 0xc, UPT ;  /* 0x0000000c0700788c */ /* 0x000fc8000bf05270 */
[----:B------:R-:W-:Y:S02]  /*1e00*/  USEL UR6, URZ, 0x1, UP0 ;  /* 0x000000013f067887 */ /* 0x000fe40008000000 */
[----:B------:R-:W-:Y:S02]  /*1e10*/  USEL UR7, UR7, URZ, UP0 ;  /* 0x0000003f07077287 */ /* 0x000fe40008000000 */
[----:B------:R-:W-:-:S06]  /*1e20*/  ULOP3.LUT UR6, UR39, UR6, URZ, 0x3c, !UPT ;  /* 0x0000000627067292 */ /* 0x000fcc000f8e3c3f */
[----:B------:R-:W-:Y:S01]  /*1e30*/  IMAD.U32 R5, RZ, RZ, UR6 ;  /* 0x00000006ff057e24 */ /* 0x000fe2000f8e00ff */
[----:B------:R-:W-:-:S06]  /*1e40*/  UMOV UR6, UR38 ;  /* 0x0000002600067c82 */ /* 0x000fcc0008000000 */
.L_x_29:
[----:B-12---:R-:W-:Y:S05]  /*1e50*/  @!P0 BRA `(.L_x_23) ;  /* 0x0000000000048947 */ /* 0x006fea0003800000 */
[----:B------:R-:W-:Y:S01]  /*1e60*/  BPT.TRAP 0x1 ;  /* 0x000000040000795c */ /* 0x000fe20000300000 */
.L_x_23:
[----:B------:R-:W-:Y:S01]  /*1e70*/  ULEA UR8, UR7, UR42, 0x3 ;  /* 0x0000002a07087291 */ /* 0x000fe2000f8e183f */
[----:B------:R-:W-:-:S08]  /*1e80*/  SHF.L.U32 R3, R5, 0x1f, RZ ;  /* 0x0000001f05037819 */ /* 0x000fd000000006ff */
[----:B------:R1:W2:Y:S01]  /*1e90*/  SYNCS.PHASECHK.TRANS64.TRYWAIT P1, [UR8], R3 ;  /* 0x00000003ff0075a7 */ /* 0x0002a20008020148 */
[----:B------:R-:W-:Y:S05]  /*1ea0*/  @!P0 BRA `(.L_x_24) ;  /* 0x0000000000048947 */ /* 0x000fea0003800000 */
[----:B------:R-:W-:Y:S01]  /*1eb0*/  BPT.TRAP 0x1 ;  /* 0x000000040000795c */ /* 0x000fe20000300000 */
.L_x_24:
[----:B--2---:R-:W-:Y:S05]  /*1ec0*/  @P1 BRA `(.L_x_25) ;  /* 0x0000000000081947 */ /* 0x004fea0003800000 */
[----:B------:R-:W2:Y:S02]  /*1ed0*/  SYNCS.PHASECHK.TRANS64.TRYWAIT P1, [UR8], R3 ;  /* 0x00000003ff0075a7 */ /* 0x000ea40008020148 */
[----:B--2---:R-:W-:Y:S05]  /*1ee0*/  @!P1 BRA `(.L_x_26) ;  /* 0x0000008000bc9947 */ /* 0x004fea0003800000 */
.L_x_25:
[----:B------:R-:W-:Y:S01]  /*1ef0*/  ULEA UR9, UR7, UR5, 0x8 ;  /* 0x0000000507097291 */ /* 0x000fe2000f8e403f */
[----:B------:R-:W-:Y:S01]  /*1f00*/  WARPGROUP.ARRIVE ;  /* 0x00000000000079c5 */ /* 0x000fe20000000000 */
[----:B------:R-:W-:Y:S01]  /*1f10*/  UIMAD UR8, UR7, 0x380, UR4 ;  /* 0x00000380070878a4 */ /* 0x000fe2000f8e0204 */
[----:B------:R-:W-:Y:S01]  /*1f20*/  UMOV UR13, 0x80000020 ;  /* 0x80000020000d7882 */ /* 0x000fe20000000000 */
[----:B------:R-:W-:Y:S02]  /*1f30*/  UMOV UR15, 0x80000020 ;  /* 0x80000020000f7882 */ /* 0x000fe40000000000 */
[----:B------:R-:W-:Y:S01]  /*1f40*/  UIADD3 UR10, UR8, 0x80, URZ ;  /* 0x00000080080a7890 */ /* 0x000fe2000fffe03f */
[----:B------:R-:W-:Y:S02]  /*1f50*/  UMOV UR12, UR9 ;  /* 0x00000009000c7c82 */ /* 0x000fe40008000000 */
[----:B------:R-:W-:Y:S01]  /*1f60*/  UMOV UR14, UR8 ;  /* 0x00000008000e7c82 */ /* 0x000fe20008000000 */
[----:B------:R-:W-:Y:S01]  /*1f70*/  UIADD3 UR11, UR8, 0x100, URZ ;  /* 0x00000100080b7890 */ /* 0x000fe2000fffe03f */
[----:B------:R-:W-:Y:S01]  /*1f80*/  IGMMA.64x32x32.S8.S8 R120, gdesc[UR12], R120, gsb0 ;  /* 0x012000000c7879f1 */ /* 0x000fe20008041078 */
[----:B------:R-:W-:Y:S01]  /*1f90*/  UMOV UR15, 0x80000020 ;  /* 0x80000020000f7882 */ /* 0x000fe20000000000 */
[----:B------:R-:W-:Y:S01]  /*1fa0*/  UMOV UR14, UR10 ;  /* 0x0000000a000e7c82 */ /* 0x000fe20008000000 */
[----:B------:R-:W-:-:S02]  /*1fb0*/  UIADD3 UR16, UR8, 0x180, URZ ;  /* 0x0000018008107890 */ /* 0x000fc4000fffe03f */
        /* <DEDUP_REMOVED lines=76> */
[----:B------:R-:W-:Y:S01]  /*2480*/  BPT.TRAP 0x1 ;  /* 0x000000040000795c */ /* 0x000fe20000300000 */
.L_x_27:
[----:B------:R-:W-:Y:S01]  /*2490*/  ULEA UR8, UR6, UR42, 0x3 ;  /* 0x0000002a06087291 */ /* 0x000fe2000f8e183f */
[----:B------:R-:W-:-:S03]  /*24a0*/  ISETP.GT.U32.AND P1, PT, R16, 0x1, PT ;  /* 0x000000011000780c */ /* 0x000fc60003f24070 */
[----:B------:R-:W-:-:S04]  /*24b0*/  UIADD3 UR8, UR8, 0x60, URZ ;  /* 0x0000006008087890 */ /* 0x000fc8000fffe03f */
[----:B------:R-:W-:-:S09]  /*24c0*/  UPRMT UR8, URZ, 0x654, UR8 ;  /* 0x000006543f087896 */ /* 0x000fd20008000008 */
[----:B------:R-:W-:Y:S01]  /*24d0*/  SYNCS.ARRIVE.TRANS64.RED.A1T0 RZ, [UR8], RZ ;  /* 0x000000ffffff79a7 */ /* 0x000fe20008100408 */
[----:B------:R-:W-:Y:S05]  /*24e0*/  @P1 BRA `(.L_x_28) ;  /* 0x0000000000041947 */ /* 0x000fea0003800000 */
[----:B------:R-:W-:Y:S01]  /*24f0*/  BPT.TRAP 0x1 ;  /* 0x000000040000795c */ /* 0x000fe20000300000 */
.L_x_28:
[----:B------:R-:W-:Y:S01]  /*2500*/  UIADD3 UR7, UR7, 0x1, URZ ;  /* 0x0000000107077890 */ /* 0x000fe2000fffe03f */
[C---:B------:R-:W-:Y:S01]  /*2510*/  ISETP.GT.AND P1, PT, R0.reuse, 0x1, PT ;  /* 0x000000010000780c */ /* 0x040fe20003f24270 */
[----:B------:R-:W-:Y:S01]  /*2520*/  UIADD3 UR6, UR6, 0x1, URZ ;  /* 0x0000000106067890 */ /* 0x000fe2000fffe03f */
[----:B------:R-:W-:Y:S01]  /*2530*/  VIADD R0, R0, 0xffffffff ;  /* 0xffffffff00007836 */ /* 0x000fe20000000000 */
[----:B------:R-:W-:Y:S02]  /*2540*/  UISETP.NE.AND UP0, UPT, UR7, 0xc, UPT ;  /* 0x0000000c0700788c */ /* 0x000fe4000bf05270 */
[----:B------:R-:W-:Y:S02]  /*2550*/  UISETP.NE.AND UP1, UPT, UR6, 0xc, UPT ;  /* 0x0000000c0600788c */ /* 0x000fe4000bf25270 */
[----:B------:R-:W-:Y:S02]  /*2560*/  USEL UR8, URZ, 0x1, UP0 ;  /* 0x000000013f087887 */ /* 0x000fe40008000000 */
[----:B------:R-:W-:-:S02]  /*2570*/  USEL UR7, UR7, URZ, UP0 ;  /* 0x0000003f07077287 */ /* 0x000fc40008000000 */
[----:B------:R-:W-:Y:S02]  /*2580*/  USEL UR6, UR6, URZ, UP1 ;  /* 0x0000003f06067287 */ /* 0x000fe40008800000 */
[----:B------:R-:W-:Y:S01]  /*2590*/  LOP3.LUT R5, R5, UR8, RZ, 0x3c, !PT ;  /* 0x0000000805057c12 */ /* 0x000fe2000f8e3cff */
[----:B------:R-:W-:Y:S09]  /*25a0*/  @P1 BRA `(.L_x_29) ;  /* 0xfffffff800281947 */ /* 0x000ff2000383ffff */
.L_x_22:
[----:B-12---:R-:W1:Y:S01]  /*25b0*/  LDC R0, c[0x0][0x28c] ;  /* 0x0000a300ff007b82 */ /* 0x006e620000000800 */
[----:B------:R2:W-:Y:S01]  /*25c0*/  SYNCS.ARRIVE.TRANS64.A1T0 RZ, [R142+UR44], RZ ;  /* 0x000000ff8eff79a7 */ /* 0x0005e2000810002c */
[----:B-1----:R-:W-:-:S13]  /*25d0*/  ISETP.GE.AND P1, PT, R0, 0x1, PT ;  /* 0x000000010000780c */ /* 0x002fda0003f26270 */
[----:B--2---:R-:W-:Y:S05]  /*25e0*/  @!P1 BRA `(.L_x_30) ;  /* 0x0000000000349947 */ /* 0x004fea0003800000 */
[----:B------:R-:W-:Y:S05]  /*25f0*/  @!P0 BRA `(.L_x_31) ;  /* 0x0000000000048947 */ /* 0x000fea0003800000 */
[----:B------:R-:W-:Y:S01]  /*2600*/  BPT.TRAP 0x1 ;  /* 0x000000040000795c */ /* 0x000fe20000300000 */
.L_x_31:
[----:B------:R-:W-:Y:S01]  /*2610*/  UIADD3 UR6, UR45, UR38, URZ ;  /* 0x000000262d067290 */ /* 0x000fe2000fffe03f */
[----:B------:R-:W-:-:S03]  /*2620*/  ISETP.GT.U32.AND P0, PT, R16, 0x1, PT ;  /* 0x000000011000780c */ /* 0x000fc60003f04070 */
[----:B------:R-:W-:-:S04]  /*2630*/  UIMAD.WIDE.U32 UR4, UR6, -0x55555555, URZ ;  /* 0xaaaaaaab060478a5 */ /* 0x000fc8000f8e003f */
[----:B------:R-:W-:-:S04]  /*2640*/  USHF.R.U32.HI UR4, URZ, 0x3, UR5 ;  /* 0x000000033f047899 */ /* 0x000fc80008011605 */
[----:B------:R-:W-:-:S04]  /*2650*/  UIMAD UR6, UR4, -0xc, UR6 ;  /* 0xfffffff4040678a4 */ /* 0x000fc8000f8e0206 */
[----:B------:R-:W-:-:S04]  /*2660*/  ULEA UR6, UR6, UR42, 0x3 ;  /* 0x0000002a06067291 */ /* 0x000fc8000f8e183f */
[----:B------:R-:W-:-:S04]  /*2670*/  UIADD3 UR6, UR6, 0x60, URZ ;  /* 0x0000006006067890 */ /* 0x000fc8000fffe03f */
[----:B------:R-:W-:-:S09]  /*2680*/  UPRMT UR6, URZ, 0x654, UR6 ;  /* 0x000006543f067896 */ /* 0x000fd20008000006 */
[----:B------:R-:W-:Y:S01]  /*2690*/  SYNCS.ARRIVE.TRANS64.RED.A1T0 RZ, [UR6], RZ ;  /* 0x000000ffffff79a7 */ /* 0x000fe20008100406 */
[----:B------:R-:W-:Y:S05]  /*26a0*/  @P0 BRA `(.L_x_30) ;  /* 0x0000000000040947 */ /* 0x000fea0003800000 */
[----:B------:R-:W-:Y:S01]  /*26b0*/  BPT.TRAP 0x1 ;  /* 0x000000040000795c */ /* 0x000fe20000300000 */
.L_x_30:
[----:B------:R-:W-:Y:S01]  /*26c0*/  SHF.L.U32 R0, R147, 0x1f, RZ ;  /* 0x0000001f93007819 */ /* 0x000fe200000006ff */
[----:B------:R-:W-:Y:S01]  /*26d0*/  UIADD3 UR38, UR41, UR38, URZ ;  /* 0x0000002629267290 */ /* 0x000fe2000fffe03f */
[----:B------:R-:W1:Y:S01]  /*26e0*/  LDC R7, c[0x0][0x288] ;  /* 0x0000a200ff077b82 */ /* 0x000e620000000800 */
[----:B------:R-:W-:Y:S01]  /*26f0*/  UISETP.GE.U32.AND UP1, UPT, UR41, 0xc, UPT ;  /* 0x0000000c2900788c */ /* 0x000fe2000bf26070 */
[----:B------:R-:W-:Y:S01]  /*2700*/  IMAD.SHL.U32 R8, R140, 0x2, RZ ;  /* 0x000000028c087824 */ /* 0x000fe200078e00ff */
[----:B------:R-:W-:Y:S02]  /*2710*/  UISETP.GT.U32.AND UP0, UPT, UR38, 0xb, UPT ;  /* 0x0000000b2600788c */ /* 0x000fe4000bf04070 */
[----:B------:R-:W-:Y:S02]  /*2720*/  UIMAD.WIDE.U32 UR4, UR38, -0x55555555, URZ ;  /* 0xaaaaaaab260478a5 */ /* 0x000fe4000f8e003f */
[----:B------:R-:W-:Y:S01]  /*2730*/  UISETP.LT.U32.AND UP0, UPT, UR41, 0xc, UP0 ;  /* 0x0000000c2900788c */ /* 0x000fe20008701070 */
[----:B------:R-:W2:Y:S01]  /*2740*/  SYNCS.PHASECHK.TRANS64.TRYWAIT P0, [R141+UR43+0x10], R0 ;  /* 0x000010008d0075a7 */ /* 0x000ea2000800016b */
[----:B------:R-:W-:Y:S01]  /*2750*/  USHF.R.U32.HI UR4, URZ, 0x3, UR5 ;  /* 0x000000033f047899 */ /* 0x000fe20008011605 */
[----:B------:R-:W-:Y:S01]  /*2760*/  SHF.R.S32.HI R9, RZ, 0x1f, R8 ;  /* 0x0000001fff097819 */ /* 0x000fe20000011408 */
[----:B------:R-:W-:-:S02]  /*2770*/  USEL UR6, URZ, 0x1, !UP0 ;  /* 0x000000013f067887 */ /* 0x000fc4000c000000 */
[----:B------:R-:W-:Y:S02]  /*2780*/  UIMAD UR38, UR4, -0xc, UR38 ;  /* 0xfffffff4042678a4 */ /* 0x000fe4000f8e0226 */
[----:B------:R-:W-:-:S04]  /*2790*/  ULOP3.LUT UR39, UR39, UR6, URZ, 0x3c, !UPT ;  /* 0x0000000627277292 */ /* 0x000fc8000f8e3c3f */
[----:B------:R-:W-:Y:S01]  /*27a0*/  @UP1 ULOP3.LUT UR39, UR39, 0x1, UR4, 0x78, !UPT ;  /* 0x0000000127271892 */ /* 0x000fe2000f8e7804 */
[----:B-12---:R-:W-:Y:S11]  /*27b0*/  @!P0 BRA `(.L_x_32) ;  /* 0x0000007800a08947 */ /* 0x006ff60003800000 */
.L_x_294:
[----:B-1----:R-:W-:Y:S01]  /*27c0*/  IMAD.SHL.U32 R0, R19, 0x40, RZ ;  /* 0x0000004013007824 */ /* 0x002fe200078e00ff */
[----:B------:R-:W-:Y:S01]  /*27d0*/  ULDC UR6, c[0x0][0x284] ;  /* 0x0000a10000067ab9 */ /* 0x000fe20000000800 */
[----:B------:R-:W-:Y:S01]  /*27e0*/  IMAD R11, R22, 0xe0, RZ ;  /* 0x000000e0160b7824 */ /* 0x000fe200078e02ff */
[----:B------:R-:W-:Y:S01]  /*27f0*/  SHF.R.S32.HI R150, RZ, 0x1f, R2 ;  /* 0x0000001fff967819 */ /* 0x000fe20000011402 */
[----:B------:R-:W-:Y:S01]  /*2800*/  ULDC.64 UR4, c[0x0][0x5d0] ;  /* 0x0001740000047ab9 */ /* 0x000fe20000000a00 */
[----:B------:R-:W-:Y:S01]  /*2810*/  ISETP.GE.AND P0, PT, R0, UR6, PT ;  /* 0x0000000600007c0c */ /* 0x000fe2000bf06270 */
[----:B------:R-:W-:Y:S01]  /*2820*/  IMAD.WIDE.U32 R4, R2, UR4, R8 ;  /* 0x0000000402047c25 */ /* 0x000fe2000f8e0008 */
[----:B------:R-:W-:Y:S02]  /*2830*/  SHF.R.S32.HI R22, RZ, 0x1f, R11 ;  /* 0x0000001fff167819 */ /* 0x000fe4000001140b */
[C---:B------:R-:W-:Y:S01]  /*2840*/  ISETP.GE.OR P0, PT, R11.reuse, R7, P0 ;  /* 0x000000070b00720c */ /* 0x040fe20000706670 */
[----:B------:R-:W-:Y:S01]  /*2850*/  IMAD R3, R150, UR4, RZ ;  /* 0x0000000496037c24 */ /* 0x000fe2000f8e02ff */
[----:B------:R-:W-:-:S03]  /*2860*/  IADD3 R4, P1, R11, R4, RZ ;  /* 0x000000040b047210 */ /* 0x000fc60007f3e0ff */
[----:B------:R-:W-:-:S05]  /*2870*/  IMAD R3, R2, UR5, R3 ;  /* 0x0000000502037c24 */ /* 0x000fca000f8e0203 */
[----:B------:R-:W-:-:S03]  /*2880*/  IADD3.X R5, R22, R5, R3, P1, !PT ;  /* 0x0000000516057210 */ /* 0x000fc60000ffe403 */
[----:B------:R-:W-:Y:S05]  /*2890*/  @P0 BRA `(.L_x_33) ;  /* 0x0000005c00600947 */ /* 0x000fea0003800000 */
[----:B------:R-:W1:Y:S01]  /*28a0*/  LDC.64 R14, c[0x0][0x5c8] ;  /* 0x00017200ff0e7b82 */ /* 0x000e620000000a00 */
[----:B0-----:R-:W-:Y:S01]  /*28b0*/  IMAD.WIDE R12, R19, 0x40, R138 ;  /* 0x00000040130c7825 */ /* 0x001fe200078e028a */
[----:B------:R-:W-:Y:S01]  /*28c0*/  ULDC.64 UR4, c[0x0][0x5c0] ;  /* 0x0001700000047ab9 */ /* 0x000fe20000000a00 */
[----:B------:R-:W-:Y:S02]  /*28d0*/  BSSY B0, `(.L_x_33) ;  /* 0x00005d4000007945 */ /* 0x000fe40003800000 */
[----:B------:R-:W-:Y:S02]  /*28e0*/  IMAD R10, R140, -0x2, R7 ;  /* 0xfffffffe8c0a7824 */ /* 0x000fe400078e0207 */
[----:B------:R-:W-:Y:S02]  /*28f0*/  IMAD.IADD R0, R145, 0x1, -R0 ;  /* 0x0000000191007824 */ /* 0x000fe400078e0a00 */
[----:B------:R-:W-:Y:S02]  /*2900*/  IMAD.IADD R10, R10, 0x1, -R11 ;  /* 0x000000010a0a7824 */ /* 0x000fe400078e0a0b */
[----:B-1----:R-:W-:-:S02]  /*2910*/  IMAD R3, R13, R14, RZ ;  /* 0x0000000e0d037224 */ /* 0x002fc400078e02ff */
[----:B------:R-:W-:-:S04]  /*2920*/  IMAD.WIDE.U32 R4, R12, R14, R4 ;  /* 0x0000000e0c047225 */ /* 0x000fc800078e0004 */
[----:B------:R-:W-:Y:S01]  /*2930*/  IMAD R3, R12, R15, R3 ;  /* 0x0000000f0c037224 */ /* 0x000fe200078e0203 */
[----:B------:R-:W-:-:S03]  /*2940*/  IADD3 R4, P0, R4, UR4, RZ ;  /* 0x0000000404047c10 */ /* 0x000fc6000ff1e0ff */
[----:B------:R-:W-:Y:S01]  /*2950*/  IMAD.IADD R3, R5, 0x1, R3 ;  /* 0x0000000105037824 */ /* 0x000fe200078e0203 */
[----:B------:R-:W-:-:S04]  /*2960*/  LEA R6, P1, R14, R4, 0x3 ;  /* 0x000000040e067211 */ /* 0x000fc800078218ff */
[----:B------:R-:W-:Y:S02]  /*2970*/  IADD3.X R5, R3, UR5, RZ, P0, !PT ;  /* 0x0000000503057c10 */ /* 0x000fe400087fe4ff */
[----:B-----5:R-:W-:Y:S02]  /*2980*/  ISETP.NE.AND P0, PT, R136, RZ, PT ;  /* 0x000000ff8800720c */ /* 0x020fe40003f05270 */
[----:B------:R-:W-:-:S11]  /*2990*/  LEA.HI.X R7, R14, R5, R15, 0x3, P1 ;  /* 0x000000050e077211 */ /* 0x000fd600008f1c0f */
[----:B------:R-:W-:Y:S05]  /*29a0*/  @!P0 BRA `(.L_x_34) ;  /* 0x0000004000f88947 */ /* 0x000fea0003800000 */
[----:B------:R-:W0:Y:S01]  /*29b0*/  LDC.64 R20, c[0x0][0x5b0] ;  /* 0x00016c00ff147b82 */ /* 0x000e220000000a00 */
[----:B------:R-:W-:Y:S01]  /*29c0*/  ULDC.64 UR4, c[0x0][0x5b8] ;  /* 0x00016e0000047ab9 */ /* 0x000fe20000000a00 */
[----:B------:R-:W-:Y:S01]  /*29d0*/  ISETP.GE.AND P3, PT, R10, 0x1, PT ;  /* 0x000000010a00780c */ /* 0x000fe20003f66270 */
[----:B------:R-:W-:Y:S01]  /*29e0*/  IMAD.WIDE.U32 R8, R2, UR4, R8 ;  /* 0x0000000402087c25 */ /* 0x000fe2000f8e0008 */
[----:B------:R-:W-:Y:S02]  /*29f0*/  BSSY B1, `(.L_x_35) ;  /* 0x000000e000017945 */ /* 0x000fe40003800000 */
[----:B------:R-:W-:Y:S01]  /*2a00*/  ISETP.LT.OR P1, PT, R0, 0x1, !P3 ;  /* 0x000000010000780c */ /* 0x000fe20005f21670 */
[----:B------:R-:W-:Y:S01]  /*2a10*/  IMAD R3, R150, UR4, RZ ;  /* 0x0000000496037c24 */ /* 0x000fe2000f8e02ff */
[----:B------:R-:W1:Y:S01]  /*2a20*/  LDC.64 R148, c[0x0][0x5a8] ;  /* 0x00016a00ff947b82 */ /* 0x000e620000000a00 */
[----:B------:R-:W-:Y:S02]  /*2a30*/  IADD3 R14, P0, R11, R8, RZ ;  /* 0x000000080b0e7210 */ /* 0x000fe40007f1e0ff */
[----:B------:R-:W-:-:S05]  /*2a40*/  IMAD R3, R2, UR5, R3 ;  /* 0x0000000502037c24 */ /* 0x000fca000f8e0203 */
[----:B------:R-:W-:Y:S01]  /*2a50*/  IADD3.X R15, R22, R9, R3, P0, !PT ;  /* 0x00000009160f7210 */ /* 0x000fe200007fe403 */
[-C--:B0-----:R-:W-:Y:S02]  /*2a60*/  IMAD R8, R13, R20.reuse, RZ ;  /* 0x000000140d087224 */ /* 0x081fe400078e02ff */
[----:B------:R-:W-:-:S04]  /*2a70*/  IMAD.WIDE.U32 R2, R12, R20, R14 ;  /* 0x000000140c027225 */ /* 0x000fc800078e000e */
[----:B------:R-:W-:Y:S01]  /*2a80*/  IMAD R19, R12, R21, R8 ;  /* 0x000000150c137224 */ /* 0x000fe200078e0208 */
[----:B-1----:R-:W-:-:S04]  /*2a90*/  IADD3 R2, P0, R2, R148, RZ ;  /* 0x0000009402027210 */ /* 0x002fc80007f1e0ff */
[----:B------:R-:W-:Y:S01]  /*2aa0*/  IADD3.X R3, R149, R3, R19, P0, !PT ;  /* 0x0000000395037210 */ /* 0x000fe200007fe413 */
[----:B------:R-:W-:Y:S08]  /*2ab0*/  @P1 BRA `(.L_x_36) ;  /* 0x0000000000041947 */ /* 0x000ff00003800000 */
[----:B------:R0:W5:Y:S02]  /*2ac0*/  LDG.E.U8 R146, desc[UR36][R2.64] ;  /* 0x0000002402927981 */ /* 0x000164000c1e1100 */
.L_x_36:
[----:B------:R-:W-:Y:S05]  /*2ad0*/  BSYNC B1 ;  /* 0x0000000000017941 */ /* 0x000fea0003800000 */
.L_x_35:
[----:B-----5:R-:W-:Y:S01]  /*2ae0*/  LOP3.LUT R11, R146, 0xffff, RZ, 0xc0, !PT ;  /* 0x0000ffff920b7812 */ /* 0x020fe200078ec0ff */
[C---:B------:R-:W-:Y:S01]  /*2af0*/  IMAD.SHL.U32 R8, R20.reuse, 0x8, RZ ;  /* 0x0000000814087824 */ /* 0x040fe200078e00ff */
[----:B------:R-:W-:Y:S01]  /*2b00*/  SHF.L.U64.HI R9, R20, 0x3, R21 ;  /* 0x0000000314097819 */ /* 0x000fe20000010215 */
[----:B------:R-:W-:Y:S01]  /*2b10*/  BSSY B1, `(.L_x_37) ;  /* 0x000000e000017945 */ /* 0x000fe20003800000 */
[----:B------:R-:W-:Y:S02]  /*2b20*/  PRMT R11, R11, 0x8880, RZ ;  /* 0x000088800b0b7816 */ /* 0x000fe400000000ff */
[----:B------:R-:W-:Y:S01]  /*2b30*/  ISETP.GE.AND P2, PT, R10, 0x2, PT ;  /* 0x000000020a00780c */ /* 0x000fe20003f46270 */
[----:B------:R-:W-:-:S03]  /*2b40*/  IMAD.WIDE.U32 R8, R12, R20, R8 ;  /* 0x000000140c087225 */ /* 0x000fc600078e0008 */
[----:B------:R-:W-:Y:S01]  /*2b50*/  ISETP.LT.OR P0, PT, R0, 0x1, !P2 ;  /* 0x000000010000780c */ /* 0x000fe20005701670 */
[----:B------:R-:W-:Y:S01]  /*2b60*/  IMAD R12, R11, R136, RZ ;  /* 0x000000880b0c7224 */ /* 0x000fe200078e02ff */
[----:B------:R-:W-:Y:S01]  /*2b70*/  IADD3 R8, P4, P5, R14, R148, R8 ;  /* 0x000000940e087210 */ /* 0x000fe20007d9e008 */
[----:B------:R-:W-:Y:S02]  /*2b80*/  IMAD.IADD R13, R19, 0x1, R9 ;  /* 0x00000001130d7824 */ /* 0x000fe400078e0209 */
[----:B------:R-:W-:-:S05]  /*2b90*/  @!P1 IMAD R11, R120, R137, R12 ;  /* 0x00000089780b9224 */ /* 0x000fca00078e020c */
[----:B------:R1:W-:Y:S03]  /*2ba0*/  @!P1 STG.E.U8 desc[UR36][R4.64], R11 ;  /* 0x0000000b04009986 */ /* 0x0003e6000c101124 */
[----:B------:R-:W-:Y:S05]  /*2bb0*/  @P0 BRA `(.L_x_38) ;  /* 0x00000000000c0947 */ /* 0x000fea0003800000 */
[----:B------:R-:W1:Y:S02]  /*2bc0*/  LDG.E.U8 R146, desc[UR36][R2.64+0x1] ;  /* 0x0000012402927981 */ /* 0x000e64000c1e1100 */
[----:B-1----:R-:W-:-:S05]  /*2bd0*/  PRMT R11, R146, 0x8880, RZ ;  /* 0x00008880920b7816 */ /* 0x002fca00000000ff */
[----:B------:R-:W-:-:S07]  /*2be0*/  IMAD R12, R11, R136, RZ ;  /* 0x000000880b0c7224 */ /* 0x000fce00078e02ff */
.L_x_38:
[----:B------:R-:W-:Y:S05]  /*2bf0*/  BSYNC B1 ;  /* 0x0000000000017941 */ /* 0x000fea0003800000 */
.L_x_37:
[----:B------:R-:W-:Y:S01]  /*2c00*/  ISETP.LT.OR P3, PT, R0, 0x9, !P3 ;  /* 0x000000090000780c */ /* 0x000fe20005f61670 */
[----:B------:R-:W-:Y:S01]  /*2c10*/  @!P0 IMAD R121, R121, R137, R12 ;  /* 0x0000008979798224 */ /* 0x000fe200078e020c */
[C---:B------:R-:W-:Y:S01]  /*2c20*/  ISETP.GE.AND P1, PT, R10.reuse, 0x9, PT ;  /* 0x000000090a00780c */ /* 0x040fe20003f26270 */
[----:B------:R-:W-:Y:S01]  /*2c30*/  BSSY B1, `(.L_x_39) ;  /* 0x000000b000017945 */ /* 0x000fe20003800000 */
[----:B------:R-:W-:Y:S02]  /*2c40*/  IADD3.X R9, R15, R149, R13, P4, P5 ;  /* 0x000000950f097210 */ /* 0x000fe400027ea40d */
[----:B------:R2:W-:Y:S01]  /*2c50*/  @!P0 STG.E.U8 desc[UR36][R4.64+0x1], R121 ;  /* 0x0000017904008986 */ /* 0x0005e2000c101124 */
[----:B------:R-:W-:Y:S02]  /*2c60*/  ISETP.GE.AND P0, PT, R10, 0xa, PT ;  /* 0x0000000a0a00780c */ /* 0x000fe40003f06270 */
[C---:B------:R-:W-:Y:S02]  /*2c70*/  ISETP.LT.OR P2, PT, R0.reuse, 0x9, !P2 ;  /* 0x000000090000780c */ /* 0x040fe40005741670 */
[----:B------:R-:W-:-:S02]  /*2c80*/  ISETP.LT.OR P5, PT, R0, 0x1, !P1 ;  /* 0x000000010000780c */ /* 0x000fc40004fa1670 */
[----:B------:R-:W-:Y:S01]  /*2c90*/  ISETP.LT.OR P4, PT, R0, 0x1, !P0 ;  /* 0x000000010000780c */ /* 0x000fe20004781670 */
[----:B------:R-:W-:-:S12]  /*2ca0*/  @P3 BRA `(.L_x_40) ;  /* 0x00000000000c3947 */ /* 0x000fd80003800000 */
[----:B------:R-:W1:Y:S02]  /*2cb0*/  LDG.E.U8 R146, desc[UR36][R8.64] ;  /* 0x0000002408927981 */ /* 0x000e64000c1e1100 */
[----:B-1----:R-:W-:-:S05]  /*2cc0*/  PRMT R11, R146, 0x8880, RZ ;  /* 0x00008880920b7816 */ /* 0x002fca00000000ff */
[----:B------:R-:W-:-:S07]  /*2cd0*/  IMAD R12, R11, R136, RZ ;  /* 0x000000880b0c7224 */ /* 0x000fce00078e02ff */
.L_x_40:
[----:B------:R-:W-:Y:S05]  /*2ce0*/  BSYNC B1 ;  /* 0x0000000000017941 */ /* 0x000fea0003800000 */
.L_x_39:
[----:B-1----:R-:W-:Y:S01]  /*2cf0*/  @!P3 IMAD R11, R122, R137, R12 ;  /* 0x000000897a0bb224 */ /* 0x002fe200078e020c */
[----:B------:R-:W-:Y:S04]  /*2d00*/  BSSY B1, `(.L_x_41) ;  /* 0x0000006000017945 */ /* 0x000fe80003800000 */
[----:B------:R1:W-:Y:S01]  /*2d10*/  @!P3 STG.E.U8 desc[UR36][R6.64], R11 ;  /* 0x0000000b0600b986 */ /* 0x0003e2000c101124 */
[----:B------:R-:W-:Y:S05]  /*2d20*/  @P2 BRA `(.L_x_42) ;  /* 0x00000000000c2947 */ /* 0x000fea0003800000 */
[----:B------:R-:W1:Y:S02]  /*2d30*/  LDG.E.U8 R146, desc[UR36][R8.64+0x1] ;  /* 0x0000012408927981 */ /* 0x000e64000c1e1100 */
[----:B-1----:R-:W-:-:S05]  /*2d40*/  PRMT R11, R146, 0x8880, RZ ;  /* 0x00008880920b7816 */ /* 0x002fca00000000ff */
[----:B------:R-:W-:-:S07]  /*2d50*/  IMAD R12, R11, R136, RZ ;  /* 0x000000880b0c7224 */ /* 0x000fce00078e02ff */
.L_x_42:
[----:B------:R-:W-:Y:S05]  /*2d60*/  BSYNC B1 ;  /* 0x0000000000017941 */ /* 0x000fea0003800000 */
.L_x_41:
[----:B------:R-:W-:Y:S01]  /*2d70*/  @!P2 IMAD R123, R123, R137, R12 ;  /* 0x000000897b7ba224 */ /* 0x000fe200078e020c */
[----:B------:R-:W-:Y:S04]  /*2d80*/  BSSY B1, `(.L_x_43) ;  /* 0x0000006000017945 */ /* 0x000fe80003800000 */
[----:B------:R3:W-:Y:S01]  /*2d90*/  @!P2 STG.E.U8 desc[UR36][R6.64+0x1], R123 ;  /* 0x0000017b0600a986 */ /* 0x0007e2000c101124 */
[----:B------:R-:W-:Y:S05]  /*2da0*/  @P5 BRA `(.L_x_44) ;  /* 0x00000000000c5947 */ /* 0x000fea0003800000 */
[----:B------:R-:W1:Y:S02]  /*2db0*/  LDG.E.U8 R146, desc[UR36][R2.64+0x8] ;  /* 0x0000082402927981 */ /* 0x000e64000c1e1100 */
[----:B-1----:R-:W-:-:S05]  /*2dc0*/  PRMT R11, R146, 0x8880, RZ ;  /* 0x00008880920b7816 */ /* 0x002fca00000000ff */
[----:B------:R-:W-:-:S07]  /*2dd0*/  IMAD R12, R11, R136, RZ ;  /* 0x000000880b0c7224 */ /* 0x000fce00078e02ff */
.L_x_44:
[----:B------:R-:W-:Y:S05]  /*2de0*/  BSYNC B1 ;  /* 0x0000000000017941 */ /* 0x000fea0003800000 */
.L_x_43:
[----:B-1----:R-:W-:Y:S01]  /*2df0*/  @!P5 IMAD R11, R124, R137, R12 ;  /* 0x000000897c0bd224 */ /* 0x002fe200078e020c */
[----:B------:R-:W-:Y:S04]  /*2e00*/  BSSY B1, `(.L_x_45) ;  /* 0x0000006000017945 */ /* 0x000fe80003800000 */
[----:B------:R1:W-:Y:S01]  /*2e10*/  @!P5 STG.E.U8 desc[UR36][R4.64+0x8], R11 ;  /* 0x0000080b0400d986 */ /* 0x0003e2000c101124 */
[----:B------:R-:W-:Y:S05]  /*2e20*/  @P4 BRA `(.L_x_46) ;  /* 0x00000000000c4947 */ /* 0x000fea0003800000 */
[----:B------:R-:W1:Y:S02]  /*2e30*/  LDG.E.U8 R146, desc[UR36][R2.64+0x9] ;  /* 0x0000092402927981 */ /* 0x000e64000c1e1100 */
[----:B-1----:R-:W-:-:S05]  /*2e40*/  PRMT R11, R146, 0x8880, RZ ;  /* 0x00008880920b7816 */ /* 0x002fca00000000ff */
[----:B------:R-:W-:-:S07]  /*2e50*/  IMAD R12, R11, R136, RZ ;  /* 0x000000880b0c7224 */ /* 0x000fce00078e02ff */
.L_x_46:
[----:B------:R-:W-:Y:S05]  /*2e60*/  BSYNC B1 ;  /* 0x0000000000017941 */ /* 0x000fea0003800000 */
.L_x_45:
[----:B------:R-:W-:Y:S01]  /*2e70*/  ISETP.LT.OR P1, PT, R0, 0x9, !P1 ;  /* 0x000000090000780c */ /* 0x000fe20004f21670 */
[----:B------:R-:W-:Y:S01]  /*2e80*/  @!P4 IMAD R125, R125, R137, R12 ;  /* 0x000000897d7dc224 */ /* 0x000fe200078e020c */
[C---:B------:R-:W-:Y:S01]  /*2e90*/  ISETP.GE.AND P3, PT, R10.reuse, 0x11, PT ;  /* 0x000000110a00780c */ /* 0x040fe20003f66270 */
[----:B------:R-:W-:Y:S01]  /*2ea0*/  BSSY B1, `(.L_x_47) ;  /* 0x000000a000017945 */ /* 0x000fe20003800000 */
[----:B------:R-:W-:Y:S02]  /*2eb0*/  ISETP.GE.AND P2, PT, R10, 0x12, PT ;  /* 0x000000120a00780c */ /* 0x000fe40003f46270 */
[----:B------:R4:W-:Y:S01]  /*2ec0*/  @!P4 STG.E.U8 desc[UR36][R4.64+0x9], R125 ;  /* 0x0000097d0400c986 */ /* 0x0009e2000c101124 */
[C---:B------:R-:W-:Y:S02]  /*2ed0*/  ISETP.LT.OR P0, PT, R0.reuse, 0x9, !P0 ;  /* 0x000000090000780c */ /* 0x040fe40004701670 */
[C---:B------:R-:W-:Y:S02]  /*2ee0*/  ISETP.LT.OR P5, PT, R0.reuse, 0x1, !P3 ;  /* 0x000000010000780c */ /* 0x040fe40005fa1670 */
[----:B------:R-:W-:-:S02]  /*2ef0*/  ISETP.LT.OR P4, PT, R0, 0x1, !P2 ;  /* 0x000000010000780c */ /* 0x000fc40005781670 */
[----:B------:R-:W-:Y:S11]  /*2f00*/  @P1 BRA `(.L_x_48) ;  /* 0x00000000000c1947 */ /* 0x000ff60003800000 */
[----:B------:R-:W1:Y:S02]  /*2f10*/  LDG.E.U8 R146, desc[UR36][R8.64+0x8] ;  /* 0x0000082408927981 */ /* 0x000e64000c1e1100 */
[----:B-1----:R-:W-:-:S05]  /*2f20*/  PRMT R11, R146, 0x8880, RZ ;  /* 0x00008880920b7816 */ /* 0x002fca00000000ff */
[----:B------:R-:W-:-:S07]  /*2f30*/  IMAD R12, R11, R136, RZ ;  /* 0x000000880b0c7224 */ /* 0x000fce00078e02ff */
.L_x_48:
[----:B------:R-:W-:Y:S05]  /*2f40*/  BSYNC B1 ;  /* 0x0000000000017941 */ /* 0x000fea0003800000 */
.L_x_47:
[----:B-1----:R-:W-:Y:S01]  /*2f50*/  @!P1 IMAD R11, R126, R137, R12 ;  /* 0x000000897e0b9224 */ /* 0x002fe200078e020c */
[----:B------:R-:W-:Y:S04]  /*2f60*/  BSSY B1, `(.L_x_49) ;  /* 0x0000006000017945 */ /* 0x000fe80003800000 */
[----:B------:R1:W-:Y:S01]  /*2f70*/  @!P1 STG.E.U8 desc[UR36][R6.64+0x8], R11 ;  /* 0x0000080b06009986 */ /* 0x0003e2000c101124 */
[----:B------:R-:W-:Y:S05]  /*2f80*/  @P0 BRA `(.L_x_50) ;  /* 0x00000000000c0947 */ /* 0x000fea0003800000 */
[----:B------:R-:W1:Y:S02]  /*2f90*/  LDG.E.U8 R146, desc[UR36][R8.64+0x9] ;  /* 0x0000092408927981 */ /* 0x000e64000c1e1100 */
[----:B-1----:R-:W-:-:S05]  /*2fa0*/  PRMT R11, R146, 0x8880, RZ ;  /* 0x00008880920b7816 */ /* 0x002fca00000000ff */
[----:B------:R-:W-:-:S07]  /*2fb0*/  IMAD R12, R11, R136, RZ ;  /* 0x000000880b0c7224 */ /* 0x000fce00078e02ff */
.L_x_50:
[----:B------:R-:W-:Y:S05]  /*2fc0*/  BSYNC B1 ;  /* 0x0000000000017941 */ /* 0x000fea0003800000 */
.L_x_49:
[----:B------:R-:W-:Y:S01]  /*2fd0*/  @!P0 IMAD R127, R127, R137, R12 ;  /* 0x000000897f7f8224 */ /* 0x000fe200078e020c */
[----:B------:R-:W-:Y:S04]  /*2fe0*/  BSSY B1, `(.L_x_51) ;  /* 0x0000006000017945 */ /* 0x000fe80003800000 */
[----:B------:R0:W-:Y:S01]  /*2ff0*/  @!P0 STG.E.U8 desc[UR36][R6.64+0x9], R127 ;  /* 0x0000097f06008986 */ /* 0x0001e2000c101124 */
[----:B------:R-:W-:Y:S05]  /*3000*/  @P5 BRA `(.L_x_52) ;  /* 0x00000000000c5947 */ /* 0x000fea0003800000 */
[----:B------:R-:W1:Y:S02]  /*3010*/  LDG.E.U8 R146, desc[UR36][R2.64+0x10] ;  /* 0x0000102402927981 */ /* 0x000e64000c1e1100 */
[----:B-1----:R-:W-:-:S05]  /*3020*/  PRMT R11, R146, 0x8880, RZ ;  /* 0x00008880920b7816 */ /* 0x002fca00000000ff */
[----:B------:R-:W-:-:S07]  /*3030*/  IMAD R12, R11, R136, RZ ;  /* 0x000000880b0c7224 */ /* 0x000fce00078e02ff */
.L_x_52:
[----:B------:R-:W-:Y:S05]  /*3040*/  BSYNC B1 ;  /* 0x0000000000017941 */ /* 0x000fea0003800000 */
.L_x_51:
[----:B-1----:R-:W-:Y:S01]  /*3050*/  @!P5 IMAD R11, R128, R137, R12 ;  /* 0x00000089800bd224 */ /* 0x002fe200078e020c */
[----:B------:R-:W-:Y:S04]  /*3060*/  BSSY B1, `(.L_x_53) ;  /* 0x0000006000017945 */ /* 0x000fe80003800000 */
[----:B------:R1:W-:Y:S01]  /*3070*/  @!P5 STG.E.U8 desc[UR36][R4.64+0x10], R11 ;  /* 0x0000100b0400d986 */ /* 0x0003e2000c101124 */
[----:B------:R-:W-:Y:S05]  /*3080*/  @P4 BRA `(.L_x_54) ;  /* 0x00000000000c4947 */ /* 0x000fea0003800000 */
[----:B------:R-:W1:Y:S02]  /*3090*/  LDG.E.U8 R146, desc[UR36][R2.64+0x11] ;  /* 0x0000112402927981 */ /* 0x000e64000c1e1100 */
[----:B-1----:R-:W-:-:S05]  /*30a0*/  PRMT R11, R146, 0x8880, RZ ;  /* 0x00008880920b7816 */ /* 0x002fca00000000ff */
[----:B------:R-:W-:-:S07]  /*30b0*/  IMAD R12, R11, R136, RZ ;  /* 0x000000880b0c7224 */ /* 0x000fce00078e02ff */
.L_x_54:
[----:B------:R-:W-:Y:S05]  /*30c0*/  BSYNC B1 ;  /* 0x0000000000017941 */ /* 0x000fea0003800000 */
.L_x_53:
        /* <DEDUP_REMOVED lines=13> */
.L_x_56:
[----:B------:R-:W-:Y:S05]  /*31a0*/  BSYNC B1 ;  /* 0x0000000000017941 */ /* 0x000fea0003800000 */
.L_x_55:
[----:B-1----:R-:W-:Y:S01]  /*31b0*/  @!P3 IMAD R11, R130, R137, R12 ;  /* 0x00000089820bb224 */ /* 0x002fe200078e020c */
[----:B------:R-:W-:Y:S04]  /*31c0*/  BSSY B1, `(.L_x_57) ;  /* 0x0000006000017945 */ /* 0x000fe80003800000 */
[----:B------:R1:W-:Y:S01]  /*31d0*/  @!P3 STG.E.U8 desc[UR36][R6.64+0x10], R11 ;  /* 0x0000100b0600b986 */ /* 0x0003e2000c101124 */
[----:B------:R-:W-:Y:S05]  /*31e0*/  @P2 BRA `(.L_x_58) ;  /* 0x00000000000c2947 */ /* 0x000fea0003800000 */
[----:B------:R-:W1:Y:S02]  /*31f0*/  LDG.E.U8 R146, desc[UR36][R8.64+0x11] ;  /* 0x0000112408927981 */ /* 0x000e64000c1e1100 */
[----:B-1----:R-:W-:-:S05]  /*3200*/  PRMT R11, R146, 0x8880, RZ ;  /* 0x00008880920b7816 */ /* 0x002fca00000000ff */
[----:B------:R-:W-:-:S07]  /*3210*/  IMAD R12, R11, R136, RZ ;  /* 0x000000880b0c7224 */ /* 0x000fce00078e02ff */
.L_x_58:
[----:B------:R-:W-:Y:S05]  /*3220*/  BSYNC B1 ;  /* 0x0000000000017941 */ /* 0x000fea0003800000 */
.L_x_57:
[----:B------:R-:W-:Y:S01]  /*3230*/  @!P2 IMAD R131, R131, R137, R12 ;  /* 0x000000898383a224 */ /* 0x000fe200078e020c */
[----:B------:R-:W-:Y:S04]  /*3240*/  BSSY B1, `(.L_x_59) ;  /* 0x0000006000017945 */ /* 0x000fe80003800000 */
[----:B------:R0:W-:Y:S01]  /*3250*/  @!P2 STG.E.U8 desc[UR36][R6.64+0x11], R131 ;  /* 0x000011830600a986 */ /* 0x0001e2000c101124 */
[----:B------:R-:W-:Y:S05]  /*3260*/  @P5 BRA `(.L_x_60) ;  /* 0x00000000000c5947 */ /* 0x000fea0003800000 */
[----:B------:R-:W1:Y:S02]  /*3270*/  LDG.E.U8 R146, desc[UR36][R2.64+0x18] ;  /* 0x0000182402927981 */ /* 0x000e64000c1e1100 */
[----:B-1----:R-:W-:-:S05]  /*3280*/  PRMT R11, R146, 0x8880, RZ ;  /* 0x00008880920b7816 */ /* 0x002fca00000000ff */
[----:B------:R-:W-:-:S07]  /*3290*/  IMAD R12, R11, R136, RZ ;  /* 0x000000880b0c7224 */ /* 0x000fce00078e02ff */
.L_x_60:
[----:B------:R-:W-:Y:S05]  /*32a0*/  BSYNC B1 ;  /* 0x0000000000017941 */ /* 0x000fea0003800000 */
.L_x_59:
[----:B-1----:R-:W-:Y:S01]  /*32b0*/  @!P5 IMAD R11, R132, R137, R12 ;  /* 0x00000089840bd224 */ /* 0x002fe200078e020c */
[----:B------:R-:W-:Y:S04]  /*32c0*/  BSSY B1, `(.L_x_61) ;  /* 0x0000006000017945 */ /* 0x000fe80003800000 */
[----:B------:R1:W-:Y:S01]  /*32d0*/  @!P5 STG.E.U8 desc[UR36][R4.64+0x18], R11 ;  /* 0x0000180b0400d986 */ /* 0x0003e2000c101124 */
[----:B------:R-:W-:Y:S05]  /*32e0*/  @P4 BRA `(.L_x_62) ;  /* 0x00000000000c4947 */ /* 0x000fea0003800000 */
[----:B------:R-:W1:Y:S02]  /*32f0*/  LDG.E.U8 R146, desc[UR36][R2.64+0x19] ;  /* 0x0000192402927981 */ /* 0x000e64000c1e1100 */
[----:B-1----:R-:W-:-:S05]  /*3300*/  PRMT R11, R146, 0x8880, RZ ;  /* 0x00008880920b7816 */ /* 0x002fca00000000ff */
[----:B------:R-:W-:-:S07]  /*3310*/  IMAD R12, R11, R136, RZ ;  /* 0x000000880b0c7224 */ /* 0x000fce00078e02ff */
.L_x_62:
[----:B------:R-:W-:Y:S05]  /*3320*/  BSYNC B1 ;  /* 0x0000000000017941 */ /* 0x000fea0003800000 */
.L_x_61:
        /* <DEDUP_REMOVED lines=13> */
.L_x_64:
[----:B------:R-:W-:Y:S05]  /*3400*/  BSYNC B1 ;  /* 0x0000000000017941 */ /* 0x000fea0003800000 */
.L_x_63:
[----:B-1----:R-:W-:Y:S01]  /*3410*/  @!P1 IMAD R11, R134, R137, R12 ;  /* 0x00000089860b9224 */ /* 0x002fe200078e020c */
[----:B------:R-:W-:Y:S04]  /*3420*/  BSSY B1, `(.L_x_65) ;  /* 0x0000006000017945 */ /* 0x000fe80003800000 */
[----:B------:R1:W-:Y:S01]  /*3430*/  @!P1 STG.E.U8 desc[UR36][R6.64+0x18], R11 ;  /* 0x0000180b06009986 */ /* 0x0003e2000c101124 */
[----:B------:R-:W-:Y:S05]  /*3440*/  @P0 BRA `(.L_x_66) ;  /* 0x00000000000c0947 */ /* 0x000fea0003800000 */
[----:B------:R-:W1:Y:S02]  /*3450*/  LDG.E.U8 R146, desc[UR36][R8.64+0x19] ;  /* 0x0000192408927981 */ /* 0x000e64000c1e1100 */
[----:B-1----:R-:W-:-:S05]  /*3460*/  PRMT R11, R146, 0x8880, RZ ;  /* 0x00008880920b7816 */ /* 0x002fca00000000ff */
[----:B------:R-:W-:-:S07]  /*3470*/  IMAD R12, R11, R136, RZ ;  /* 0x000000880b0c7224 */ /* 0x000fce00078e02ff */
.L_x_66:
[----:B------:R-:W-:Y:S05]  /*3480*/  BSYNC B1 ;  /* 0x0000000000017941 */ /* 0x000fea0003800000 */
.L_x_65:
[----:B------:R-:W-:Y:S01]  /*3490*/  @!P0 IMAD R135, R135, R137, R12 ;  /* 0x0000008987878224 */ /* 0x000fe200078e020c */
[----:B------:R-:W-:Y:S04]  /*34a0*/  BSSY B1, `(.L_x_67) ;  /* 0x0000006000017945 */ /* 0x000fe80003800000 */
[----:B------:R0:W-:Y:S01]  /*34b0*/  @!P0 STG.E.U8 desc[UR36][R6.64+0x19], R135 ;  /* 0x0000198706008986 */ /* 0x0001e2000c101124 */
[----:B------:R-:W-:Y:S05]  /*34c0*/  @P5 BRA `(.L_x_68) ;  /* 0x00000000000c5947 */ /* 0x000fea0003800000 */
[----:B------:R-:W1:Y:S02]  /*34d0*/  LDG.E.U8 R146, desc[UR36][R2.64+0x20] ;  /* 0x0000202402927981 */ /* 0x000e64000c1e1100 */
[----:B-1----:R-:W-:-:S05]  /*34e0*/  PRMT R11, R146, 0x8880, RZ ;  /* 0x00008880920b7816 */ /* 0x002fca00000000ff */
[----:B------:R-:W-:-:S07]  /*34f0*/  IMAD R12, R11, R136, RZ ;  /* 0x000000880b0c7224 */ /* 0x000fce00078e02ff */
.L_x_68:
[----:B------:R-:W-:Y:S05]  /*3500*/  BSYNC B1 ;  /* 0x0000000000017941 */ /* 0x000fea0003800000 */
.L_x_67:
[----:B-1----:R-:W-:Y:S01]  /*3510*/  @!P5 IMAD R11, R104, R137, R12 ;  /* 0x00000089680bd224 */ /* 0x002fe200078e020c */
[----:B------:R-:W-:Y:S04]  /*3520*/  BSSY B1, `(.L_x_69) ;  /* 0x0000006000017945 */ /* 0x000fe80003800000 */
[----:B------:R1:W-:Y:S01]  /*3530*/  @!P5 STG.E.U8 desc[UR36][R4.64+0x20], R11 ;  /* 0x0000200b0400d986 */ /* 0x0003e2000c101124 */
[----:B------:R-:W-:Y:S05]  /*3540*/  @P4 BRA `(.L_x_70) ;  /* 0x00000000000c4947 */ /* 0x000fea0003800000 */
[----:B------:R-:W1:Y:S02]  /*3550*/  LDG.E.U8 R146, desc[UR36][R2.64+0x21] ;  /* 0x0000212402927981 */ /* 0x000e64000c1e1100 */
[----:B-1----:R-:W-:-:S05]  /*3560*/  PRMT R11, R146, 0x8880, RZ ;  /* 0x00008880920b7816 */ /* 0x002fca00000000ff */
[----:B------:R-:W-:-:S07]  /*3570*/  IMAD R12, R11, R136, RZ ;  /* 0x000000880b0c7224 */ /* 0x000fce00078e02ff */
.L_x_70:
[----:B------:R-:W-:Y:S05]  /*3580*/  BSYNC B1 ;  /* 0x0000000000017941 */ /* 0x000fea0003800000 */
.L_x_69:
        /* <DEDUP_REMOVED lines=13> */
.L_x_72:
[----:B------:R-:W-:Y:S05]  /*3660*/  BSYNC B1 ;  /* 0x0000000000017941 */ /* 0x000fea0003800000 */
.L_x_71:
[----:B-1----:R-:W-:Y:S01]  /*3670*/  @!P3 IMAD R11, R106, R137, R12 ;  /* 0x000000896a0bb224 */ /* 0x002fe200078e020c */
[----:B------:R-:W-:Y:S04]  /*3680*/  BSSY B1, `(.L_x_73) ;  /* 0x0000006000017945 */ /* 0x000fe80003800000 */
[----:B------:R1:W-:Y:S01]  /*3690*/  @!P3 STG.E.U8 desc[UR36][R6.64+0x20], R11 ;  /* 0x0000200b0600b986 */ /* 0x0003e2000c101124 */
[----:B------:R-:W-:Y:S05]  /*36a0*/  @P2 BRA `(.L_x_74) ;  /* 0x00000000000c2947 */ /* 0x000fea0003800000 */
[----:B------:R-:W1:Y:S02]  /*36b0*/  LDG.E.U8 R146, desc[UR36][R8.64+0x21] ;  /* 0x0000212408927981 */ /* 0x000e64000c1e1100 */
[----:B-1----:R-:W-:-:S05]  /*36c0*/  PRMT R11, R146, 0x8880, RZ ;  /* 0x00008880920b7816 */ /* 0x002fca00000000ff */
[----:B------:R-:W-:-:S07]  /*36d0*/  IMAD R12, R11, R136, RZ ;  /* 0x000000880b0c7224 */ /* 0x000fce00078e02ff */
.L_x_74:
[----:B------:R-:W-:Y:S05]  /*36e0*/  BSYNC B1 ;  /* 0x0000000000017941 */ /* 0x000fea0003800000 */
.L_x_73:
[----:B------:R-:W-:Y:S01]  /*36f0*/  @!P2 IMAD R107, R107, R137, R12 ;  /* 0x000000896b6ba224 */ /* 0x000fe200078e020c */
[----:B------:R-:W-:Y:S04]  /*3700*/  BSSY B1, `(.L_x_75) ;  /* 0x0000006000017945 */ /* 0x000fe80003800000 */
[----:B------:R0:W-:Y:S01]  /*3710*/  @!P2 STG.E.U8 desc[UR36][R6.64+0x21], R107 ;  /* 0x0000216b0600a986 */ /* 0x0001e2000c101124 */
[----:B------:R-:W-:Y:S05]  /*3720*/  @P5 BRA `(.L_x_76) ;  /* 0x00000000000c5947 */ /* 0x000fea0003800000 */
[----:B------:R-:W1:Y:S02]  /*3730*/  LDG.E.U8 R146, desc[UR36][R2.64+0x28] ;  /* 0x0000282402927981 */ /* 0x000e64000c1e1100 */
[----:B-1----:R-:W-:-:S05]  /*3740*/  PRMT R11, R146, 0x8880, RZ ;  /* 0x00008880920b7816 */ /* 0x002fca00000000ff */
[----:B------:R-:W-:-:S07]  /*3750*/  IMAD R12, R11, R136, RZ ;  /* 0x000000880b0c7224 */ /* 0x000fce00078e02ff */
.L_x_76:
[----:B------:R-:W-:Y:S05]  /*3760*/  BSYNC B1 ;  /* 0x0000000000017941 */ /* 0x000fea0003800000 */
.L_x_75:
[----:B-1----:R-:W-:Y:S01]  /*3770*/  @!P5 IMAD R11, R108, R137, R12 ;  /* 0x000000896c0bd224 */ /* 0x002fe200078e020c */
[----:B------:R-:W-:Y:S04]  /*3780*/  BSSY B1, `(.L_x_77) ;  /* 0x0000006000017945 */ /* 0x000fe80003800000 */
[----:B------:R1:W-:Y:S01]  /*3790*/  @!P5 STG.E.U8 desc[UR36][R4.64+0x28], R11 ;  /* 0x0000280b0400d986 */ /* 0x0003e2000c101124 */
[----:B------:R-:W-:Y:S05]  /*37a0*/  @P4 BRA `(.L_x_78) ;  /* 0x00000000000c4947 */ /* 0x000fea0003800000 */
[----:B------:R-:W1:Y:S02]  /*37b0*/  LDG.E.U8 R146, desc[UR36][R2.64+0x29] ;  /* 0x0000292402927981 */ /* 0x000e64000c1e1100 */
[----:B-1----:R-:W-:-:S05]  /*37c0*/  PRMT R11, R146, 0x8880, RZ ;  /* 0x00008880920b7816 */ /* 0x002fca00000000ff */
[----:B------:R-:W-:-:S07]  /*37d0*/  IMAD R12, R11, R136, RZ ;  /* 0x000000880b0c7224 */ /* 0x000fce00078e02ff */
.L_x_78:
[----:B------:R-:W-:Y:S05]  /*37e0*/  BSYNC B1 ;  /* 0x0000000000017941 */ /* 0x000fea0003800000 */
.L_x_77:
        /* <DEDUP_REMOVED lines=13> */
.L_x_80:
[----:B------:R-:W-:Y:S05]  /*38c0*/  BSYNC B1 ;  /* 0x0000000000017941 */ /* 0x000fea0003800000 */
.L_x_79:
[----:B-1----:R-:W-:Y:S01]  /*38d0*/  @!P1 IMAD R11, R110, R137, R12 ;  /* 0x000000896e0b9224 */ /* 0x002fe200078e020c */
[----:B------:R-:W-:Y:S04]  /*38e0*/  BSSY B1, `(.L_x_81) ;  /* 0x0000006000017945 */ /* 0x000fe80003800000 */
[----:B------:R1:W-:Y:S01]  /*38f0*/  @!P1 STG.E.U8 desc[UR36][R6.64+0x28], R11 ;  /* 0x0000280b06009986 */ /* 0x0003e2000c101124 */
[----:B------:R-:W-:Y:S05]  /*3900*/  @P0 BRA `(.L_x_82) ;  /* 0x00000000000c0947 */ /* 0x000fea0003800000 */
[----:B------:R-:W1:Y:S02]  /*3910*/  LDG.E.U8 R146, desc[UR36][R8.64+0x29] ;  /* 0x0000292408927981 */ /* 0x000e64000c1e1100 */
[----:B-1----:R-:W-:-:S05]  /*3920*/  PRMT R11, R146, 0x8880, RZ ;  /* 0x00008880920b7816 */ /* 0x002fca00000000ff */
[----:B------:R-:W-:-:S07]  /*3930*/  IMAD R12, R11, R136, RZ ;  /* 0x000000880b0c7224 */ /* 0x000fce00078e02ff */
.L_x_82:
[----:B------:R-:W-:Y:S05]  /*3940*/  BSYNC B1 ;  /* 0x0000000000017941 */ /* 0x000fea0003800000 */
.L_x_81:
[----:B------:R-:W-:Y:S01]  /*3950*/  @!P0 IMAD R111, R111, R137, R12 ;  /* 0x000000896f6f8224 */ /* 0x000fe200078e020c */
[----:B------:R-:W-:Y:S04]  /*3960*/  BSSY B1, `(.L_x_83) ;  /* 0x0000006000017945 */ /* 0x000fe80003800000 */
[----:B------:R0:W-:Y:S01]  /*3970*/  @!P0 STG.E.U8 desc[UR36][R6.64+0x29], R111 ;  /* 0x0000296f06008986 */ /* 0x0001e2000c101124 */
[----:B------:R-:W-:Y:S05]  /*3980*/  @P5 BRA `(.L_x_84) ;  /* 0x00000000000c5947 */ /* 0x000fea0003800000 */
[----:B------:R-:W1:Y:S02]  /*3990*/  LDG.E.U8 R146, desc[UR36][R2.64+0x30] ;  /* 0x0000302402927981 */ /* 0x000e64000c1e1100 */
[----:B-1----:R-:W-:-:S05]  /*39a0*/  PRMT R11, R146, 0x8880, RZ ;  /* 0x00008880920b7816 */ /* 0x002fca00000000ff */
[----:B------:R-:W-:-:S07]  /*39b0*/  IMAD R12, R11, R136, RZ ;  /* 0x000000880b0c7224 */ /* 0x000fce00078e02ff */
.L_x_84:
[----:B------:R-:W-:Y:S05]  /*39c0*/  BSYNC B1 ;  /* 0x0000000000017941 */ /* 0x000fea0003800000 */
.L_x_83:
[----:B-1----:R-:W-:Y:S01]  /*39d0*/  @!P5 IMAD R11, R112, R137, R12 ;  /* 0x00000089700bd224 */ /* 0x002fe200078e020c */
[----:B------:R-:W-:Y:S04]  /*39e0*/  BSSY B1, `(.L_x_85) ;  /* 0x0000006000017945 */ /* 0x000fe80003800000 */
[----:B------:R1:W-:Y:S01]  /*39f0*/  @!P5 STG.E.U8 desc[UR36][R4.64+0x30], R11 ;  /* 0x0000300b0400d986 */ /* 0x0003e2000c101124 */
[----:B------:R-:W-:Y:S05]  /*3a00*/  @P4 BRA `(.L_x_86) ;  /* 0x00000000000c4947 */ /* 0x000fea0003800000 */
[----:B------:R-:W1:Y:S02]  /*3a10*/  LDG.E.U8 R146, desc[UR36][R2.64+0x31] ;  /* 0x0000312402927981 */ /* 0x000e64000c1e1100 */
[----:B-1----:R-:W-:-:S05]  /*3a20*/  PRMT R11, R146, 0x8880, RZ ;  /* 0x00008880920b7816 */ /* 0x002fca00000000ff */
[----:B------:R-:W-:-:S07]  /*3a30*/  IMAD R12, R11, R136, RZ ;  /* 0x000000880b0c7224 */ /* 0x000fce00078e02ff */
.L_x_86:
[----:B------:R-:W-:Y:S05]  /*3a40*/  BSYNC B1 ;  /* 0x0000000000017941 */ /* 0x000fea0003800000 */
.L_x_85:
        /* <DEDUP_REMOVED lines=13> */
.L_x_88:
[----:B------:R-:W-:Y:S05]  /*3b20*/  BSYNC B1 ;  /* 0x0000000000017941 */ /* 0x000fea0003800000 */
.L_x_87:
[----:B-1----:R-:W-:Y:S01]  /*3b30*/  @!P3 IMAD R11, R114, R137, R12 ;  /* 0x00000089720bb224 */ /* 0x002fe200078e020c */
[----:B------:R-:W-:Y:S04]  /*3b40*/  BSSY B1, `(.L_x_89) ;  /* 0x0000006000017945 */ /* 0x000fe80003800000 */
[----:B------:R1:W-:Y:S01]  /*3b50*/  @!P3 STG.E.U8 desc[UR36][R6.64+0x30], R11 ;  /* 0x0000300b0600b986 */ /* 0x0003e2000c101124 */
[----:B------:R-:W-:Y:S05]  /*3b60*/  @P2 BRA `(.L_x_90) ;  /* 0x00000000000c2947 */ /* 0x000fea0003800000 */
[----:B------:R-:W1:Y:S02]  /*3b70*/  LDG.E.U8 R146, desc[UR36][R8.64+0x31] ;  /* 0x0000312408927981 */ /* 0x000e64000c1e1100 */
[----:B-1----:R-:W-:-:S05]  /*3b80*/  PRMT R11, R146, 0x8880, RZ ;  /* 0x00008880920b7816 */ /* 0x002fca00000000ff */
[----:B------:R-:W-:-:S07]  /*3b90*/  IMAD R12, R11, R136, RZ ;  /* 0x000000880b0c7224 */ /* 0x000fce00078e02ff */
.L_x_90:
[----:B------:R-:W-:Y:S05]  /*3ba0*/  BSYNC B1 ;  /* 0x0000000000017941 */ /* 0x000fea0003800000 */
.L_x_89:
[----:B------:R-:W-:Y:S01]  /*3bb0*/  @!P2 IMAD R115, R115, R137, R12 ;  /* 0x000000897373a224 */ /* 0x000fe200078e020c */
[----:B------:R-:W-:Y:S04]  /*3bc0*/  BSSY B1, `(.L_x_91) ;  /* 0x0000006000017945 */ /* 0x000fe80003800000 */
[----:B------:R0:W-:Y:S01]  /*3bd0*/  @!P2 STG.E.U8 desc[UR36][R6.64+0x31], R115 ;  /* 0x000031730600a986 */ /* 0x0001e2000c101124 */
[----:B------:R-:W-:Y:S05]  /*3be0*/  @P5 BRA `(.L_x_92) ;  /* 0x00000000000c5947 */ /* 0x000fea0003800000 */
[----:B------:R-:W1:Y:S02]  /*3bf0*/  LDG.E.U8 R146, desc[UR36][R2.64+0x38] ;  /* 0x0000382402927981 */ /* 0x000e64000c1e1100 */
[----:B-1----:R-:W-:-:S05]  /*3c00*/  PRMT R11, R146, 0x8880, RZ ;  /* 0x00008880920b7816 */ /* 0x002fca00000000ff */
[----:B------:R-:W-:-:S07]  /*3c10*/  IMAD R12, R11, R136, RZ ;  /* 0x000000880b0c7224 */ /* 0x000fce00078e02ff */
.L_x_92:
[----:B------:R-:W-:Y:S05]  /*3c20*/  BSYNC B1 ;  /* 0x0000000000017941 */ /* 0x000fea0003800000 */
.L_x_91:
[----:B-1----:R-:W-:Y:S01]  /*3c30*/  @!P5 IMAD R11, R116, R137, R12 ;  /* 0x00000089740bd224 */ /* 0x002fe200078e020c */
[----:B------:R-:W-:Y:S04]  /*3c40*/  BSSY B1, `(.L_x_93) ;  /* 0x0000006000017945 */ /* 0x000fe80003800000 */
[----:B------:R1:W-:Y:S01]  /*3c50*/  @!P5 STG.E.U8 desc[UR36][R4.64+0x38], R11 ;  /* 0x0000380b0400d986 */ /* 0x0003e2000c101124 */
[----:B------:R-:W-:Y:S05]  /*3c60*/  @P4 BRA `(.L_x_94) ;  /* 0x00000000000c4947 */ /* 0x000fea0003800000 */
[----:B------:R-:W1:Y:S02]  /*3c70*/  LDG.E.U8 R146, desc[UR36][R2.64+0x39] ;  /* 0x0000392402927981 */ /* 0x000e64000c1e1100 */
[----:B-1----:R-:W-:-:S05]  /*3c80*/  PRMT R11, R146, 0x8880, RZ ;  /* 0x00008880920b7816 */ /* 0x002fca00000000ff */
[----:B------:R-:W-:-:S07]  /*3c90*/  IMAD R12, R11, R136, RZ ;  /* 0x000000880b0c7224 */ /* 0x000fce00078e02ff */
.L_x_94:
[----:B------:R-:W-:Y:S05]  /*3ca0*/  BSYNC B1 ;  /* 0x0000000000017941 */ /* 0x000fea0003800000 */
.L_x_93:
        /* <DEDUP_REMOVED lines=13> */
.L_x_96:
[----:B------:R-:W-:Y:S05]  /*3d80*/  BSYNC B1 ;  /* 0x0000000000017941 */ /* 0x000fea0003800000 */
.L_x_95:
[----:B-1----:R-:W-:Y:S01]  /*3d90*/  @!P1 IMAD R11, R118, R137, R12 ;  /* 0x00000089760b9224 */ /* 0x002fe200078e020c */
[----:B------:R-:W-:Y:S04]  /*3da0*/  BSSY B1, `(.L_x_97) ;  /* 0x0000006000017945 */ /* 0x000fe80003800000 */
[----:B------:R1:W-:Y:S01]  /*3db0*/  @!P1 STG.E.U8 desc[UR36][R6.64+0x38], R11 ;  /* 0x0000380b06009986 */ /* 0x0003e2000c101124 */
[----:B------:R-:W-:Y:S05]  /*3dc0*/  @P0 BRA `(.L_x_98) ;  /* 0x00000000000c0947 */ /* 0x000fea0003800000 */
[----:B------:R-:W1:Y:S02]  /*3dd0*/  LDG.E.U8 R146, desc[UR36][R8.64+0x39] ;  /* 0x0000392408927981 */ /* 0x000e64000c1e1100 */
[----:B-1----:R-:W-:-:S05]  /*3de0*/  PRMT R11, R146, 0x8880, RZ ;  /* 0x00008880920b7816 */ /* 0x002fca00000000ff */
[----:B------:R-:W-:-:S07]  /*3df0*/  IMAD R12, R11, R136, RZ ;  /* 0x000000880b0c7224 */ /* 0x000fce00078e02ff */
.L_x_98:
[----:B------:R-:W-:Y:S05]  /*3e00*/  BSYNC B1 ;  /* 0x0000000000017941 */ /* 0x000fea0003800000 */
.L_x_97:
[----:B------:R-:W-:Y:S01]  /*3e10*/  @!P0 IMAD R119, R119, R137, R12 ;  /* 0x0000008977778224 */ /* 0x000fe200078e020c */
[----:B------:R-:W-:Y:S04]  /*3e20*/  BSSY B1, `(.L_x_99) ;  /* 0x0000006000017945 */ /* 0x000fe80003800000 */
[----:B------:R0:W-:Y:S01]  /*3e30*/  @!P0 STG.E.U8 desc[UR36][R6.64+0x39], R119 ;  /* 0x0000397706008986 */ /* 0x0001e2000c101124 */
[----:B------:R-:W-:Y:S05]  /*3e40*/  @P5 BRA `(.L_x_100) ;  /* 0x00000000000c5947 */ /* 0x000fea0003800000 */
[----:B------:R-:W1:Y:S02]  /*3e50*/  LDG.E.U8 R146, desc[UR36][R2.64+0x40] ;  /* 0x0000402402927981 */ /* 0x000e64000c1e1100 */
[----:B-1----:R-:W-:-:S05]  /*3e60*/  PRMT R11, R146, 0x8880, RZ ;  /* 0x00008880920b7816 */ /* 0x002fca00000000ff */
[----:B------:R-:W-:-:S07]  /*3e70*/  IMAD R12, R11, R136, RZ ;  /* 0x000000880b0c7224 */ /* 0x000fce00078e02ff */
.L_x_100:
[----:B------:R-:W-:Y:S05]  /*3e80*/  BSYNC B1 ;  /* 0x0000000000017941 */ /* 0x000fea0003800000 */
.L_x_99:
[----:B-1----:R-:W-:Y:S01]  /*3e90*/  @!P5 IMAD R11, R88, R137, R12 ;  /* 0x00000089580bd224 */ /* 0x002fe200078e020c */
[----:B------:R-:W-:Y:S04]  /*3ea0*/  BSSY B1, `(.L_x_101) ;  /* 0x0000006000017945 */ /* 0x000fe80003800000 */
[----:B------:R1:W-:Y:S01]  /*3eb0*/  @!P5 STG.E.U8 desc[UR36][R4.64+0x40], R11 ;  /* 0x0000400b0400d986 */ /* 0x0003e2000c101124 */
[----:B------:R-:W-:Y:S05]  /*3ec0*/  @P4 BRA `(.L_x_102) ;  /* 0x00000000000c4947 */ /* 0x000fea0003800000 */
[----:B------:R-:W1:Y:S02]  /*3ed0*/  LDG.E.U8 R146, desc[UR36][R2.64+0x41] ;  /* 0x0000412402927981 */ /* 0x000e64000c1e1100 */
[----:B-1----:R-:W-:-:S05]  /*3ee0*/  PRMT R11, R146, 0x8880, RZ ;  /* 0x00008880920b7816 */ /* 0x002fca00000000ff */
[----:B------:R-:W-:-:S07]  /*3ef0*/  IMAD R12, R11, R136, RZ ;  /* 0x000000880b0c7224 */ /* 0x000fce00078e02ff */
.L_x_102:
[----:B------:R-:W-:Y:S05]  /*3f00*/  BSYNC B1 ;  /* 0x0000000000017941 */ /* 0x000fea0003800000 */
.L_x_101:
        /* <DEDUP_REMOVED lines=13> */
.L_x_104:
[----:B------:R-:W-:Y:S05]  /*3fe0*/  BSYNC B1 ;  /* 0x0000000000017941 */ /* 0x000fea0003800000 */
.L_x_103:
[----:B-1----:R-:W-:Y:S01]  /*3ff0*/  @!P3 IMAD R11, R90, R137, R12 ;  /* 0x000000895a0bb224 */ /* 0x002fe200078e020c */
[----:B------:R-:W-:Y:S04]  /*4000*/  BSSY B1, `(.L_x_105) ;  /* 0x0000006000017945 */ /* 0x000fe80003800000 */
[----:B------:R1:W-:Y:S01]  /*4010*/  @!P3 STG.E.U8 desc[UR36][R6.64+0x40], R11 ;  /* 0x0000400b0600b986 */ /* 0x0003e2000c101124 */
[----:B------:R-:W-:Y:S05]  /*4020*/  @P2 BRA `(.L_x_106) ;  /* 0x00000000000c2947 */ /* 0x000fea0003800000 */
[----:B------:R-:W1:Y:S02]  /*4030*/  LDG.E.U8 R146, desc[UR36][R8.64+0x41] ;  /* 0x0000412408927981 */ /* 0x000e64000c1e1100 */
[----:B-1----:R-:W-:-:S05]  /*4040*/  PRMT R11, R146, 0x8880, RZ ;  /* 0x00008880920b7816 */ /* 0x002fca00000000ff */
[----:B------:R-:W-:-:S07]  /*4050*/  IMAD R12, R11, R136, RZ ;  /* 0x000000880b0c7224 */ /* 0x000fce00078e02ff */
.L_x_106:
[----:B------:R-:W-:Y:S05]  /*4060*/  BSYNC B1 ;  /* 0x0000000000017941 */ /* 0x000fea0003800000 */
.L_x_105:
[----:B------:R-:W-:Y:S01]  /*4070*/  @!P2 IMAD R91, R91, R137, R12 ;  /* 0x000000895b5ba224 */ /* 0x000fe200078e020c */
[----:B------:R-:W-:Y:S04]  /*4080*/  BSSY B1, `(.L_x_107) ;  /* 0x0000006000017945 */ /* 0x000fe80003800000 */
[----:B------:R0:W-:Y:S01]  /*4090*/  @!P2 STG.E.U8 desc[UR36][R6.64+0x41], R91 ;  /* 0x0000415b0600a986 */ /* 0x0001e2000c101124 */
[----:B------:R-:W-:Y:S05]  /*40a0*/  @P5 BRA `(.L_x_108) ;  /* 0x00000000000c5947 */ /* 0x000fea0003800000 */
[----:B------:R-:W1:Y:S02]  /*40b0*/  LDG.E.U8 R146, desc[UR36][R2.64+0x48] ;  /* 0x0000482402927981 */ /* 0x000e64000c1e1100 */
[----:B-1----:R-:W-:-:S05]  /*40c0*/  PRMT R11, R146, 0x8880, RZ ;  /* 0x00008880920b7816 */ /* 0x002fca00000000ff */
[----:B------:R-:W-:-:S07]  /*40d0*/  IMAD R12, R11, R136, RZ ;  /* 0x000000880b0c7224 */ /* 0x000fce00078e02ff */
.L_x_108:
[----:B------:R-:W-:Y:S05]  /*40e0*/  BSYNC B1 ;  /* 0x0000000000017941 */ /* 0x000fea0003800000 */
.L_x_107:
[----:B-1----:R-:W-:Y:S01]  /*40f0*/  @!P5 IMAD R11, R92, R137, R12 ;  /* 0x000000895c0bd224 */ /* 0x002fe200078e020c */
[----:B------:R-:W-:Y:S04]  /*4100*/  BSSY B1, `(.L_x_109) ;  /* 0x0000006000017945 */ /* 0x000fe80003800000 */
[----:B------:R1:W-:Y:S01]  /*4110*/  @!P5 STG.E.U8 desc[UR36][R4.64+0x48], R11 ;  /* 0x0000480b0400d986 */ /* 0x0003e2000c101124 */
[----:B------:R-:W-:Y:S05]  /*4120*/  @P4 BRA `(.L_x_110) ;  /* 0x00000000000c4947 */ /* 0x000fea0003800000 */
[----:B------:R-:W1:Y:S02]  /*4130*/  LDG.E.U8 R146, desc[UR36][R2.64+0x49] ;  /* 0x0000492402927981 */ /* 0x000e64000c1e1100 */
[----:B-1----:R-:W-:-:S05]  /*4140*/  PRMT R11, R146, 0x8880, RZ ;  /* 0x00008880920b7816 */ /* 0x002fca00000000ff */
[----:B------:R-:W-:-:S07]  /*4150*/  IMAD R12, R11, R136, RZ ;  /* 0x000000880b0c7224 */ /* 0x000fce00078e02ff */
.L_x_110:
[----:B------:R-:W-:Y:S05]  /*4160*/  BSYNC B1 ;  /* 0x0000000000017941 */ /* 0x000fea0003800000 */
.L_x_109:
        /* <DEDUP_REMOVED lines=13> */
.L_x_112:
[----:B------:R-:W-:Y:S05]  /*4240*/  BSYNC B1 ;  /* 0x0000000000017941 */ /* 0x000fea0003800000 */
.L_x_111:
[----:B-1----:R-:W-:Y:S01]  /*4250*/  @!P1 IMAD R11, R94, R137, R12 ;  /* 0x000000895e0b9224 */ /* 0x002fe200078e020c */
[----:B------:R-:W-:Y:S04]  /*4260*/  BSSY B1, `(.L_x_113) ;  /* 0x0000006000017945 */ /* 0x000fe80003800000 */
[----:B------:R1:W-:Y:S01]  /*4270*/  @!P1 STG.E.U8 desc[UR36][R6.64+0x48], R11 ;  /* 0x0000480b06009986 */ /* 0x0003e2000c101124 */
[----:B------:R-:W-:Y:S05]  /*4280*/  @P0 BRA `(.L_x_114) ;  /* 0x00000000000c0947 */ /* 0x000fea0003800000 */
[----:B------:R-:W1:Y:S02]  /*4290*/  LDG.E.U8 R146, desc[UR36][R8.64+0x49] ;  /* 0x0000492408927981 */ /* 0x000e64000c1e1100 */
[----:B-1----:R-:W-:-:S05]  /*42a0*/  PRMT R11, R146, 0x8880, RZ ;  /* 0x00008880920b7816 */ /* 0x002fca00000000ff */
[----:B------:R-:W-:-:S07]  /*42b0*/  IMAD R12, R11, R136, RZ ;  /* 0x000000880b0c7224 */ /* 0x000fce00078e02ff */
.L_x_114:
[----:B------:R-:W-:Y:S05]  /*42c0*/  BSYNC B1 ;  /* 0x0000000000017941 */ /* 0x000fea0003800000 */
.L_x_113:
[----:B------:R-:W-:Y:S01]  /*42d0*/  @!P0 IMAD R95, R95, R137, R12 ;  /* 0x000000895f5f8224 */ /* 0x000fe200078e020c */
[----:B------:R-:W-:Y:S04]  /*42e0*/  BSSY B1, `(.L_x_115) ;  /* 0x0000006000017945 */ /* 0x000fe80003800000 */
[----:B------:R0:W-:Y:S01]  /*42f0*/  @!P0 STG.E.U8 desc[UR36][R6.64+0x49], R95 ;  /* 0x0000495f06008986 */ /* 0x0001e2000c101124 */
[----:B------:R-:W-:Y:S05]  /*4300*/  @P5 BRA `(.L_x_116) ;  /* 0x00000000000c5947 */ /* 0x000fea0003800000 */
[----:B------:R-:W1:Y:S02]  /*4310*/  LDG.E.U8 R146, desc[UR36][R2.64+0x50] ;  /* 0x0000502402927981 */ /* 0x000e64000c1e1100 */
[----:B-1----:R-:W-:-:S05]  /*4320*/  PRMT R11, R146, 0x8880, RZ ;  /* 0x00008880920b7816 */ /* 0x002fca00000000ff */
[----:B------:R-:W-:-:S07]  /*4330*/  IMAD R12, R11, R136, RZ ;  /* 0x000000880b0c7224 */ /* 0x000fce00078e02ff */
.L_x_116:
[----:B------:R-:W-:Y:S05]  /*4340*/  BSYNC B1 ;  /* 0x0000000000017941 */ /* 0x000fea0003800000 */
.L_x_115:
[----:B-1----:R-:W-:Y:S01]  /*4350*/  @!P5 IMAD R11, R96, R137, R12 ;  /* 0x00000089600bd224 */ /* 0x002fe200078e020c */
[----:B------:R-:W-:Y:S04]  /*4360*/  BSSY B1, `(.L_x_117) ;  /* 0x0000006000017945 */ /* 0x000fe80003800000 */
[----:B------:R1:W-:Y:S01]  /*4370*/  @!P5 STG.E.U8 desc[UR36][R4.64+0x50], R11 ;  /* 0x0000500b0400d986 */ /* 0x0003e2000c101124 */
[----:B------:R-:W-:Y:S05]  /*4380*/  @P4 BRA `(.L_x_118) ;  /* 0x00000000000c4947 */ /* 0x000fea0003800000 */
[----:B------:R-:W1:Y:S02]  /*4390*/  LDG.E.U8 R146, desc[UR36][R2.64+0x51] ;  /* 0x0000512402927981 */ /* 0x000e64000c1e1100 */
[----:B-1----:R-:W-:-:S05]  /*43a0*/  PRMT R11, R146, 0x8880, RZ ;  /* 0x00008880920b7816 */ /* 0x002fca00000000ff */
[----:B------:R-:W-:-:S07]  /*43b0*/  IMAD R12, R11, R136, RZ ;  /* 0x000000880b0c7224 */ /* 0x000fce00078e02ff */
.L_x_118:
[----:B------:R-:W-:Y:S05]  /*43c0*/  BSYNC B1 ;  /* 0x0000000000017941 */ /* 0x000fea0003800000 */
.L_x_117:
        /* <DEDUP_REMOVED lines=13> */
.L_x_120:
[----:B------:R-:W-:Y:S05]  /*44a0*/  BSYNC B1 ;  /* 0x0000000000017941 */ /* 0x000fea0003800000 */
.L_x_119:
[----:B-1----:R-:W-:Y:S01]  /*44b0*/  @!P3 IMAD R11, R98, R137, R12 ;  /* 0x00000089620bb224 */ /* 0x002fe200078e020c */
[----:B------:R-:W-:Y:S04]  /*44c0*/  BSSY B1, `(.L_x_121) ;  /* 0x0000006000017945 */ /* 0x000fe80003800000 */
[----:B------:R1:W-:Y:S01]  /*44d0*/  @!P3 STG.E.U8 desc[UR36][R6.64+0x50], R11 ;  /* 0x0000500b0600b986 */ /* 0x0003e2000c101124 */
[----:B------:R-:W-:Y:S05]  /*44e0*/  @P2 BRA `(.L_x_122) ;  /* 0x00000000000c2947 */ /* 0x000fea0003800000 */
[----:B------:R-:W1:Y:S02]  /*44f0*/  LDG.E.U8 R146, desc[UR36][R8.64+0x51] ;  /* 0x0000512408927981 */ /* 0x000e64000c1e1100 */
[----:B-1----:R-:W-:-:S05]  /*4500*/  PRMT R11, R146, 0x8880, RZ ;  /* 0x00008880920b7816 */ /* 0x002fca00000000ff */
[----:B------:R-:W-:-:S07]  /*4510*/  IMAD R12, R11, R136, RZ ;  /* 0x000000880b0c7224 */ /* 0x000fce00078e02ff */
.L_x_122:
[----:B------:R-:W-:Y:S05]  /*4520*/  BSYNC B1 ;  /* 0x0000000000017941 */ /* 0x000fea0003800000 */
.L_x_121:
[----:B------:R-:W-:Y:S01]  /*4530*/  @!P2 IMAD R99, R99, R137, R12 ;  /* 0x000000896363a224 */ /* 0x000fe200078e020c */
[----:B------:R-:W-:Y:S04]  /*4540*/  BSSY B1, `(.L_x_123) ;  /* 0x0000006000017945 */ /* 0x000fe80003800000 */
[----:B------:R0:W-:Y:S01]  /*4550*/  @!P2 STG.E.U8 desc[UR36][R6.64+0x51], R99 ;  /* 0x000051630600a986 */ /* 0x0001e2000c101124 */
[----:B------:R-:W-:Y:S05]  /*4560*/  @P5 BRA `(.L_x_124) ;  /* 0x00000000000c5947 */ /* 0x000fea0003800000 */
[----:B------:R-:W1:Y:S02]  /*4570*/  LDG.E.U8 R146, desc[UR36][R2.64+0x58] ;  /* 0x0000582402927981 */ /* 0x000e64000c1e1100 */
[----:B-1----:R-:W-:-:S05]  /*4580*/  PRMT R11, R146, 0x8880, RZ ;  /* 0x00008880920b7816 */ /* 0x002fca00000000ff */
[----:B------:R-:W-:-:S07]  /*4590*/  IMAD R12, R11, R136, RZ ;  /* 0x000000880b0c7224 */ /* 0x000fce00078e02ff */
.L_x_124:
[----:B------:R-:W-:Y:S05]  /*45a0*/  BSYNC B1 ;  /* 0x0000000000017941 */ /* 0x000fea0003800000 */
.L_x_123:
[----:B-1----:R-:W-:Y:S01]  /*45b0*/  @!P5 IMAD R11, R100, R137, R12 ;  /* 0x00000089640bd224 */ /* 0x002fe200078e020c */
[----:B------:R-:W-:Y:S04]  /*45c0*/  BSSY B1, `(.L_x_125) ;  /* 0x0000006000017945 */ /* 0x000fe80003800000 */
[----:B------:R1:W-:Y:S01]  /*45d0*/  @!P5 STG.E.U8 desc[UR36][R4.64+0x58], R11 ;  /* 0x0000580b0400d986 */ /* 0x0003e2000c101124 */
[----:B------:R-:W-:Y:S05]  /*45e0*/  @P4 BRA `(.L_x_126) ;  /* 0x00000000000c4947 */ /* 0x000fea0003800000 */
[----:B------:R-:W1:Y:S02]  /*45f0*/  LDG.E.U8 R146, desc[UR36][R2.64+0x59] ;  /* 0x0000592402927981 */ /* 0x000e64000c1e1100 */
[----:B-1----:R-:W-:-:S05]  /*4600*/  PRMT R11, R146, 0x8880, RZ ;  /* 0x00008880920b7816 */ /* 0x002fca00000000ff */
[----:B------:R-:W-:-:S07]  /*4610*/  IMAD R12, R11, R136, RZ ;  /* 0x000000880b0c7224 */ /* 0x000fce00078e02ff */
.L_x_126:
[----:B------:R-:W-:Y:S05]  /*4620*/  BSYNC B1 ;  /* 0x0000000000017941 */ /* 0x000fea0003800000 */
.L_x_125:
        /* <DEDUP_REMOVED lines=13> */
.L_x_128:
[----:B------:R-:W-:Y:S05]  /*4700*/  BSYNC B1 ;  /* 0x0000000000017941 */ /* 0x000fea0003800000 */
.L_x_127:
[----:B-1----:R-:W-:Y:S01]  /*4710*/  @!P1 IMAD R11, R102, R137, R12 ;  /* 0x00000089660b9224 */ /* 0x002fe200078e020c */
[----:B------:R-:W-:Y:S04]  /*4720*/  BSSY B1, `(.L_x_129) ;  /* 0x0000006000017945 */ /* 0x000fe80003800000 */
[----:B------:R1:W-:Y:S01]  /*4730*/  @!P1 STG.E.U8 desc[UR36][R6.64+0x58], R11 ;  /* 0x0000580b06009986 */ /* 0x0003e2000c101124 */
[----:B------:R-:W-:Y:S05]  /*4740*/  @P0 BRA `(.L_x_130) ;  /* 0x00000000000c0947 */ /* 0x000fea0003800000 */
[----:B------:R-:W1:Y:S02]  /*4750*/  LDG.E.U8 R146, desc[UR36][R8.64+0x59] ;  /* 0x0000592408927981 */ /* 0x000e64000c1e1100 */
[----:B-1----:R-:W-:-:S05]  /*4760*/  PRMT R11, R146, 0x8880, RZ ;  /* 0x00008880920b7816 */ /* 0x002fca00000000ff */
[----:B------:R-:W-:-:S07]  /*4770*/  IMAD R12, R11, R136, RZ ;  /* 0x000000880b0c7224 */ /* 0x000fce00078e02ff */
.L_x_130:
[----:B------:R-:W-:Y:S05]  /*4780*/  BSYNC B1 ;  /* 0x0000000000017941 */ /* 0x000fea0003800000 */
.L_x_129:
[----:B------:R-:W-:Y:S01]  /*4790*/  @!P0 IMAD R103, R103, R137, R12 ;  /* 0x0000008967678224 */ /* 0x000fe200078e020c */
[----:B------:R-:W-:Y:S04]  /*47a0*/  BSSY B1, `(.L_x_131) ;  /* 0x0000006000017945 */ /* 0x000fe80003800000 */
[----:B------:R0:W-:Y:S01]  /*47b0*/  @!P0 STG.E.U8 desc[UR36][R6.64+0x59], R103 ;  /* 0x0000596706008986 */ /* 0x0001e2000c101124 */
[----:B------:R-:W-:Y:S05]  /*47c0*/  @P5 BRA `(.L_x_132) ;  /* 0x00000000000c5947 */ /* 0x000fea0003800000 */
[----:B------:R-:W1:Y:S02]  /*47d0*/  LDG.E.U8 R146, desc[UR36][R2.64+0x60] ;  /* 0x0000602402927981 */ /* 0x000e64000c1e1100 */
[----:B-1----:R-:W-:-:S05]  /*47e0*/  PRMT R11, R146, 0x8880, RZ ;  /* 0x00008880920b7816 */ /* 0x002fca00000000ff */
[----:B------:R-:W-:-:S07]  /*47f0*/  IMAD R12, R11, R136, RZ ;  /* 0x000000880b0c7224 */ /* 0x000fce00078e02ff */
.L_x_132:
[----:B------:R-:W-:Y:S05]  /*4800*/  BSYNC B1 ;  /* 0x0000000000017941 */ /* 0x000fea0003800000 */
.L_x_131:
[----:B-1----:R-:W-:Y:S01]  /*4810*/  @!P5 IMAD R11, R72, R137, R12 ;  /* 0x00000089480bd224 */ /* 0x002fe200078e020c */
[----:B------:R-:W-:Y:S04]  /*4820*/  BSSY B1, `(.L_x_133) ;  /* 0x0000006000017945 */ /* 0x000fe80003800000 */
[----:B------:R1:W-:Y:S01]  /*4830*/  @!P5 STG.E.U8 desc[UR36][R4.64+0x60], R11 ;  /* 0x0000600b0400d986 */ /* 0x0003e2000c101124 */
[----:B------:R-:W-:Y:S05]  /*4840*/  @P4 BRA `(.L_x_134) ;  /* 0x00000000000c4947 */ /* 0x000fea0003800000 */
[----:B------:R-:W1:Y:S02]  /*4850*/  LDG.E.U8 R146, desc[UR36][R2.64+0x61] ;  /* 0x0000612402927981 */ /* 0x000e64000c1e1100 */
[----:B-1----:R-:W-:-:S05]  /*4860*/  PRMT R11, R146, 0x8880, RZ ;  /* 0x00008880920b7816 */ /* 0x002fca00000000ff */
[----:B------:R-:W-:-:S07]  /*4870*/  IMAD R12, R11, R136, RZ ;  /* 0x000000880b0c7224 */ /* 0x000fce00078e02ff */
.L_x_134:
[----:B------:R-:W-:Y:S05]  /*4880*/  BSYNC B1 ;  /* 0x0000000000017941 */ /* 0x000fea0003800000 */
.L_x_133:
        /* <DEDUP_REMOVED lines=13> */
.L_x_136:
[----:B------:R-:W-:Y:S05]  /*4960*/  BSYNC B1 ;  /* 0x0000000000017941 */ /* 0x000fea0003800000 */
.L_x_135:
[----:B-1----:R-:W-:Y:S01]  /*4970*/  @!P3 IMAD R11, R74, R137, R12 ;  /* 0x000000894a0bb224 */ /* 0x002fe200078e020c */
[----:B------:R-:W-:Y:S04]  /*4980*/  BSSY B1, `(.L_x_137) ;  /* 0x0000006000017945 */ /* 0x000fe80003800000 */
[----:B------:R1:W-:Y:S01]  /*4990*/  @!P3 STG.E.U8 desc[UR36][R6.64+0x60], R11 ;  /* 0x0000600b0600b986 */ /* 0x0003e2000c101124 */
[----:B------:R-:W-:Y:S05]  /*49a0*/  @P2 BRA `(.L_x_138) ;  /* 0x00000000000c2947 */ /* 0x000fea0003800000 */
[----:B------:R-:W1:Y:S02]  /*49b0*/  LDG.E.U8 R146, desc[UR36][R8.64+0x61] ;  /* 0x0000612408927981 */ /* 0x000e64000c1e1100 */
[----:B-1----:R-:W-:-:S05]  /*49c0*/  PRMT R11, R146, 0x8880, RZ ;  /* 0x00008880920b7816 */ /* 0x002fca00000000ff */
[----:B------:R-:W-:-:S07]  /*49d0*/  IMAD R12, R11, R136, RZ ;  /* 0x000000880b0c7224 */ /* 0x000fce00078e02ff */
.L_x_138:
[----:B------:R-:W-:Y:S05]  /*49e0*/  BSYNC B1 ;  /* 0x0000000000017941 */ /* 0x000fea0003800000 */
.L_x_137:
[----:B------:R-:W-:Y:S01]  /*49f0*/  @!P2 IMAD R75, R75, R137, R12 ;  /* 0x000000894b4ba224 */ /* 0x000fe200078e020c */
[----:B------:R-:W-:Y:S04]  /*4a00*/  BSSY B1, `(.L_x_139) ;  /* 0x0000006000017945 */ /* 0x000fe80003800000 */
[----:B------:R0:W-:Y:S01]  /*4a10*/  @!P2 STG.E.U8 desc[UR36][R6.64+0x61], R75 ;  /* 0x0000614b0600a986 */ /* 0x0001e2000c101124 */
[----:B------:R-:W-:Y:S05]  /*4a20*/  @P5 BRA `(.L_x_140) ;  /* 0x00000000000c5947 */ /* 0x000fea0003800000 */
[----:B------:R-:W1:Y:S02]  /*4a30*/  LDG.E.U8 R146, desc[UR36][R2.64+0x68] ;  /* 0x0000682402927981 */ /* 0x000e64000c1e1100 */
[----:B-1----:R-:W-:-:S05]  /*4a40*/  PRMT R11, R146, 0x8880, RZ ;  /* 0x00008880920b7816 */ /* 0x002fca00000000ff */
[----:B------:R-:W-:-:S07]  /*4a50*/  IMAD R12, R11, R136, RZ ;  /* 0x000000880b0c7224 */ /* 0x000fce00078e02ff */
.L_x_140:
[----:B------:R-:W-:Y:S05]  /*4a60*/  BSYNC B1 ;  /* 0x0000000000017941 */ /* 0x000fea0003800000 */
.L_x_139:
[----:B-1----:R-:W-:Y:S01]  /*4a70*/  @!P5 IMAD R11, R76, R137, R12 ;  /* 0x000000894c0bd224 */ /* 0x002fe200078e020c */
[----:B------:R-:W-:Y:S04]  /*4a80*/  BSSY B1, `(.L_x_141) ;  /* 0x0000006000017945 */ /* 0x000fe80003800000 */
[----:B------:R1:W-:Y:S01]  /*4a90*/  @!P5 STG.E.U8 desc[UR36][R4.64+0x68], R11 ;  /* 0x0000680b0400d986 */ /* 0x0003e2000c101124 */
[----:B------:R-:W-:Y:S05]  /*4aa0*/  @P4 BRA `(.L_x_142) ;  /* 0x00000000000c4947 */ /* 0x000fea0003800000 */
[----:B------:R-:W1:Y:S02]  /*4ab0*/  LDG.E.U8 R146, desc[UR36][R2.64+0x69] ;  /* 0x0000692402927981 */ /* 0x000e64000c1e1100 */
[----:B-1----:R-:W-:-:S05]  /*4ac0*/  PRMT R11, R146, 0x8880, RZ ;  /* 0x00008880920b7816 */ /* 0x002fca00000000ff */
[----:B------:R-:W-:-:S07]  /*4ad0*/  IMAD R12, R11, R136, RZ ;  /* 0x000000880b0c7224 */ /* 0x000fce00078e02ff */
.L_x_142:
[----:B------:R-:W-:Y:S05]  /*4ae0*/  BSYNC B1 ;  /* 0x0000000000017941 */ /* 0x000fea0003800000 */
.L_x_141:
        /* <DEDUP_REMOVED lines=13> */
.L_x_144:
[----:B------:R-:W-:Y:S05]  /*4bc0*/  BSYNC B1 ;  /* 0x0000000000017941 */ /* 0x000fea0003800000 */
.L_x_143:
[----:B-1----:R-:W-:Y:S01]  /*4bd0*/  @!P1 IMAD R11, R78, R137, R12 ;  /* 0x000000894e0b9224 */ /* 0x002fe200078e020c */
[----:B------:R-:W-:Y:S04]  /*4be0*/  BSSY B1, `(.L_x_145) ;  /* 0x0000006000017945 */ /* 0x000fe80003800000 */
[----:B------:R1:W-:Y:S01]  /*4bf0*/  @!P1 STG.E.U8 desc[UR36][R6.64+0x68], R11 ;  /* 0x0000680b06009986 */ /* 0x0003e2000c101124 */
[----:B------:R-:W-:Y:S05]  /*4c00*/  @P0 BRA `(.L_x_146) ;  /* 0x00000000000c0947 */ /* 0x000fea0003800000 */
[----:B------:R-:W1:Y:S02]  /*4c10*/  LDG.E.U8 R146, desc[UR36][R8.64+0x69] ;  /* 0x0000692408927981 */ /* 0x000e64000c1e1100 */
[----:B-1----:R-:W-:-:S05]  /*4c20*/  PRMT R11, R146, 0x8880, RZ ;  /* 0x00008880920b7816 */ /* 0x002fca00000000ff */
[----:B------:R-:W-:-:S07]  /*4c30*/  IMAD R12, R11, R136, RZ ;  /* 0x000000880b0c7224 */ /* 0x000fce00078e02ff */
.L_x_146:
[----:B------:R-:W-:Y:S05]  /*4c40*/  BSYNC B1 ;  /* 0x0000000000017941 */ /* 0x000fea0003800000 */
.L_x_145:
[----:B------:R-:W-:Y:S01]  /*4c50*/  @!P0 IMAD R79, R79, R137, R12 ;  /* 0x000000894f4f8224 */ /* 0x000fe200078e020c */
[----:B------:R-:W-:Y:S04]  /*4c60*/  BSSY B1, `(.L_x_147) ;  /* 0x0000006000017945 */ /* 0x000fe80003800000 */
[----:B------:R0:W-:Y:S01]  /*4c70*/  @!P0 STG.E.U8 desc[UR36][R6.64+0x69], R79 ;  /* 0x0000694f06008986 */ /* 0x0001e2000c101124 */
[----:B------:R-:W-:Y:S05]  /*4c80*/  @P5 BRA `(.L_x_148) ;  /* 0x00000000000c5947 */ /* 0x000fea0003800000 */
[----:B------:R-:W1:Y:S02]  /*4c90*/  LDG.E.U8 R146, desc[UR36][R2.64+0x70] ;  /* 0x0000702402927981 */ /* 0x000e64000c1e1100 */
[----:B-1----:R-:W-:-:S05]  /*4ca0*/  PRMT R11, R146, 0x8880, RZ ;  /* 0x00008880920b7816 */ /* 0x002fca00000000ff */
[----:B------:R-:W-:-:S07]  /*4cb0*/  IMAD R12, R11, R136, RZ ;  /* 0x000000880b0c7224 */ /* 0x000fce00078e02ff */
.L_x_148:
[----:B------:R-:W-:Y:S05]  /*4cc0*/  BSYNC B1 ;  /* 0x0000000000017941 */ /* 0x000fea0003800000 */
.L_x_147:
[----:B-1----:R-:W-:Y:S01]  /*4cd0*/  @!P5 IMAD R11, R80, R137, R12 ;  /* 0x00000089500bd224 */ /* 0x002fe200078e020c */
[----:B------:R-:W-:Y:S04]  /*4ce0*/  BSSY B1, `(.L_x_149) ;  /* 0x0000006000017945 */ /* 0x000fe80003800000 */
[----:B------:R1:W-:Y:S01]  /*4cf0*/  @!P5 STG.E.U8 desc[UR36][R4.64+0x70], R11 ;  /* 0x0000700b0400d986 */ /* 0x0003e2000c101124 */
[----:B------:R-:W-:Y:S05]  /*4d00*/  @P4 BRA `(.L_x_150) ;  /* 0x00000000000c4947 */ /* 0x000fea0003800000 */
[----:B------:R-:W1:Y:S02]  /*4d10*/  LDG.E.U8 R146, desc[UR36][R2.64+0x71] ;  /* 0x0000712402927981 */ /* 0x000e64000c1e1100 */
[----:B-1----:R-:W-:-:S05]  /*4d20*/  PRMT R11, R146, 0x8880, RZ ;  /* 0x00008880920b7816 */ /* 0x002fca00000000ff */
[----:B------:R-:W-:-:S07]  /*4d30*/  IMAD R12, R11, R136, RZ ;  /* 0x000000880b0c7224 */ /* 0x000fce00078e02ff */
.L_x_150:
[----:B------:R-:W-:Y:S05]  /*4d40*/  BSYNC B1 ;  /* 0x0000000000017941 */ /* 0x000fea0003800000 */
.L_x_149:
        /* <DEDUP_REMOVED lines=13> */
.L_x_152:
[----:B------:R-:W-:Y:S05]  /*4e20*/  BSYNC B1 ;  /* 0x0000000000017941 */ /* 0x000fea0003800000 */
.L_x_151:
[----:B-1----:R-:W-:Y:S01]  /*4e30*/  @!P3 IMAD R11, R82, R137, R12 ;  /* 0x00000089520bb224 */ /* 0x002fe200078e020c */
[----:B------:R-:W-:Y:S04]  /*4e40*/  BSSY B1, `(.L_x_153) ;  /* 0x0000006000017945 */ /* 0x000fe80003800000 */
[----:B------:R1:W-:Y:S01]  /*4e50*/  @!P3 STG.E.U8 desc[UR36][R6.64+0x70], R11 ;  /* 0x0000700b0600b986 */ /* 0x0003e2000c101124 */
[----:B------:R-:W-:Y:S05]  /*4e60*/  @P2 BRA `(.L_x_154) ;  /* 0x00000000000c2947 */ /* 0x000fea0003800000 */
[----:B------:R-:W1:Y:S02]  /*4e70*/  LDG.E.U8 R146, desc[UR36][R8.64+0x71] ;  /* 0x0000712408927981 */ /* 0x000e64000c1e1100 */
[----:B-1----:R-:W-:-:S05]  /*4e80*/  PRMT R11, R146, 0x8880, RZ ;  /* 0x00008880920b7816 */ /* 0x002fca00000000ff */
[----:B------:R-:W-:-:S07]  /*4e90*/  IMAD R12, R11, R136, RZ ;  /* 0x000000880b0c7224 */ /* 0x000fce00078e02ff */
.L_x_154:
[----:B------:R-:W-:Y:S05]  /*4ea0*/  BSYNC B1 ;  /* 0x0000000000017941 */ /* 0x000fea0003800000 */
.L_x_153:
[----:B------:R-:W-:Y:S01]  /*4eb0*/  @!P2 IMAD R83, R83, R137, R12 ;  /* 0x000000895353a224 */ /* 0x000fe200078e020c */
[----:B------:R-:W-:Y:S04]  /*4ec0*/  BSSY B1, `(.L_x_155) ;  /* 0x0000006000017945 */ /* 0x000fe80003800000 */
[----:B------:R0:W-:Y:S01]  /*4ed0*/  @!P2 STG.E.U8 desc[UR36][R6.64+0x71], R83 ;  /* 0x000071530600a986 */ /* 0x0001e2000c101124 */
[----:B------:R-:W-:Y:S05]  /*4ee0*/  @P5 BRA `(.L_x_156) ;  /* 0x00000000000c5947 */ /* 0x000fea0003800000 */
[----:B------:R-:W1:Y:S02]  /*4ef0*/  LDG.E.U8 R146, desc[UR36][R2.64+0x78] ;  /* 0x0000782402927981 */ /* 0x000e64000c1e1100 */
[----:B-1----:R-:W-:-:S05]  /*4f00*/  PRMT R11, R146, 0x8880, RZ ;  /* 0x00008880920b7816 */ /* 0x002fca00000000ff */
[----:B------:R-:W-:-:S07]  /*4f10*/  IMAD R12, R11, R136, RZ ;  /* 0x000000880b0c7224 */ /* 0x000fce00078e02ff */
.L_x_156:
[----:B------:R-:W-:Y:S05]  /*4f20*/  BSYNC B1 ;  /* 0x0000000000017941 */ /* 0x000fea0003800000 */
.L_x_155:
[----:B-1----:R-:W-:Y:S01]  /*4f30*/  @!P5 IMAD R11, R84, R137, R12 ;  /* 0x00000089540bd224 */ /* 0x002fe200078e020c */
[----:B------:R-:W-:Y:S04]  /*4f40*/  BSSY B1, `(.L_x_157) ;  /* 0x0000006000017945 */ /* 0x000fe80003800000 */
[----:B------:R1:W-:Y:S01]  /*4f50*/  @!P5 STG.E.U8 desc[UR36][R4.64+0x78], R11 ;  /* 0x0000780b0400d986 */ /* 0x0003e2000c101124 */
[----:B------:R-:W-:Y:S05]  /*4f60*/  @P4 BRA `(.L_x_158) ;  /* 0x00000000000c4947 */ /* 0x000fea0003800000 */
[----:B------:R-:W1:Y:S02]  /*4f70*/  LDG.E.U8 R146, desc[UR36][R2.64+0x79] ;  /* 0x0000792402927981 */ /* 0x000e64000c1e1100 */
[----:B-1----:R-:W-:-:S05]  /*4f80*/  PRMT R11, R146, 0x8880, RZ ;  /* 0x00008880920b7816 */ /* 0x002fca00000000ff */
[----:B------:R-:W-:-:S07]  /*4f90*/  IMAD R12, R11, R136, RZ ;  /* 0x000000880b0c7224 */ /* 0x000fce00078e02ff */
.L_x_158:
[----:B------:R-:W-:Y:S05]  /*4fa0*/  BSYNC B1 ;  /* 0x0000000000017941 */ /* 0x000fea0003800000 */
.L_x_157:
        /* <DEDUP_REMOVED lines=13> */
.L_x_160:
[----:B------:R-:W-:Y:S05]  /*5080*/  BSYNC B1 ;  /* 0x0000000000017941 */ /* 0x000fea0003800000 */
.L_x_159:
[----:B-1----:R-:W-:Y:S01]  /*5090*/  @!P1 IMAD R11, R86, R137, R12 ;  /* 0x00000089560b9224 */ /* 0x002fe200078e020c */
[----:B------:R-:W-:Y:S04]  /*50a0*/  BSSY B1, `(.L_x_161) ;  /* 0x0000006000017945 */ /* 0x000fe80003800000 */
[----:B------:R1:W-:Y:S01]  /*50b0*/  @!P1 STG.E.U8 desc[UR36][R6.64+0x78], R11 ;  /* 0x0000780b06009986 */ /* 0x0003e2000c101124 */
[----:B------:R-:W-:Y:S05]  /*50c0*/  @P0 BRA `(.L_x_162) ;  /* 0x00000000000c0947 */ /* 0x000fea0003800000 */
[----:B------:R-:W1:Y:S02]  /*50d0*/  LDG.E.U8 R146, desc[UR36][R8.64+0x79] ;  /* 0x0000792408927981 */ /* 0x000e64000c1e1100 */
[----:B-1----:R-:W-:-:S05]  /*50e0*/  PRMT R11, R146, 0x8880, RZ ;  /* 0x00008880920b7816 */ /* 0x002fca00000000ff */
[----:B------:R-:W-:-:S07]  /*50f0*/  IMAD R12, R11, R136, RZ ;  /* 0x000000880b0c7224 */ /* 0x000fce00078e02ff */
.L_x_162:
[----:B------:R-:W-:Y:S05]  /*5100*/  BSYNC B1 ;  /* 0x0000000000017941 */ /* 0x000fea0003800000 */
.L_x_161:
[----:B------:R-:W-:Y:S01]  /*5110*/  @!P0 IMAD R87, R87, R137, R12 ;  /* 0x0000008957578224 */ /* 0x000fe200078e020c */
[----:B------:R-:W-:Y:S04]  /*5120*/  BSSY B1, `(.L_x_163) ;  /* 0x0000006000017945 */ /* 0x000fe80003800000 */
[----:B------:R0:W-:Y:S01]  /*5130*/  @!P0 STG.E.U8 desc[UR36][R6.64+0x79], R87 ;  /* 0x0000795706008986 */ /* 0x0001e2000c101124 */
[----:B------:R-:W-:Y:S05]  /*5140*/  @P5 BRA `(.L_x_164) ;  /* 0x00000000000c5947 */ /* 0x000fea0003800000 */
[----:B------:R-:W1:Y:S02]  /*5150*/  LDG.E.U8 R146, desc[UR36][R2.64+0x80] ;  /* 0x0000802402927981 */ /* 0x000e64000c1e1100 */
[----:B-1----:R-:W-:-:S05]  /*5160*/  PRMT R11, R146, 0x8880, RZ ;  /* 0x00008880920b7816 */ /* 0x002fca00000000ff */
[----:B------:R-:W-:-:S07]  /*5170*/  IMAD R12, R11, R136, RZ ;  /* 0x000000880b0c7224 */ /* 0x000fce00078e02ff */
.L_x_164:
[----:B------:R-:W-:Y:S05]  /*5180*/  BSYNC B1 ;  /* 0x0000000000017941 */ /* 0x000fea0003800000 */
.L_x_163:
[----:B-1----:R-:W-:Y:S01]  /*5190*/  @!P5 IMAD R11, R56, R137, R12 ;  /* 0x00000089380bd224 */ /* 0x002fe200078e020c */
[----:B------:R-:W-:Y:S04]  /*51a0*/  BSSY B1, `(.L_x_165) ;  /* 0x0000006000017945 */ /* 0x000fe80003800000 */
[----:B------:R1:W-:Y:S01]  /*51b0*/  @!P5 STG.E.U8 desc[UR36][R4.64+0x80], R11 ;  /* 0x0000800b0400d986 */ /* 0x0003e2000c101124 */
[----:B------:R-:W-:Y:S05]  /*51c0*/  @P4 BRA `(.L_x_166) ;  /* 0x00000000000c4947 */ /* 0x000fea0003800000 */
[----:B------:R-:W1:Y:S02]  /*51d0*/  LDG.E.U8 R146, desc[UR36][R2.64+0x81] ;  /* 0x0000812402927981 */ /* 0x000e64000c1e1100 */
[----:B-1----:R-:W-:-:S05]  /*51e0*/  PRMT R11, R146, 0x8880, RZ ;  /* 0x00008880920b7816 */ /* 0x002fca00000000ff */
[----:B------:R-:W-:-:S07]  /*51f0*/  IMAD R12, R11, R136, RZ ;  /* 0x000000880b0c7224 */ /* 0x000fce00078e02ff */
.L_x_166:
[----:B------:R-:W-:Y:S05]  /*5200*/  BSYNC B1 ;  /* 0x0000000000017941 */ /* 0x000fea0003800000 */
.L_x_165:
        /* <DEDUP_REMOVED lines=13> */
.L_x_168:
[----:B------:R-:W-:Y:S05]  /*52e0*/  BSYNC B1 ;  /* 0x0000000000017941 */ /* 0x000fea0003800000 */
.L_x_167:
[----:B-1----:R-:W-:Y:S01]  /*52f0*/  @!P3 IMAD R11, R58, R137, R12 ;  /* 0x000000893a0bb224 */ /* 0x002fe200078e020c */
[----:B------:R-:W-:Y:S04]  /*5300*/  BSSY B1, `(.L_x_169) ;  /* 0x0000006000017945 */ /* 0x000fe80003800000 */
[----:B------:R1:W-:Y:S01]  /*5310*/  @!P3 STG.E.U8 desc[UR36][R6.64+0x80], R11 ;  /* 0x0000800b0600b986 */ /* 0x0003e2000c101124 */
[----:B------:R-:W-:Y:S05]  /*5320*/  @P2 BRA `(.L_x_170) ;  /* 0x00000000000c2947 */ /* 0x000fea0003800000 */
[----:B------:R-:W1:Y:S02]  /*5330*/  LDG.E.U8 R146, desc[UR36][R8.64+0x81] ;  /* 0x0000812408927981 */ /* 0x000e64000c1e1100 */
[----:B-1----:R-:W-:-:S05]  /*5340*/  PRMT R11, R146, 0x8880, RZ ;  /* 0x00008880920b7816 */ /* 0x002fca00000000ff */
[----:B------:R-:W-:-:S07]  /*5350*/  IMAD R12, R11, R136, RZ ;  /* 0x000000880b0c7224 */ /* 0x000fce00078e02ff */
.L_x_170:
[----:B------:R-:W-:Y:S05]  /*5360*/  BSYNC B1 ;  /* 0x0000000000017941 */ /* 0x000fea0003800000 */
.L_x_169:
[----:B------:R-:W-:Y:S01]  /*5370*/  @!P2 IMAD R59, R59, R137, R12 ;  /* 0x000000893b3ba224 */ /* 0x000fe200078e020c */
[----:B------:R-:W-:Y:S04]  /*5380*/  BSSY B1, `(.L_x_171) ;  /* 0x0000006000017945 */ /* 0x000fe80003800000 */
[----:B------:R0:W-:Y:S01]  /*5390*/  @!P2 STG.E.U8 desc[UR36][R6.64+0x81], R59 ;  /* 0x0000813b0600a986 */ /* 0x0001e2000c101124 */
[----:B------:R-:W-:Y:S05]  /*53a0*/  @P5 BRA `(.L_x_172) ;  /* 0x00000000000c5947 */ /* 0x000fea0003800000 */
[----:B------:R-:W1:Y:S02]  /*53b0*/  LDG.E.U8 R146, desc[UR36][R2.64+0x88] ;  /* 0x0000882402927981 */ /* 0x000e64000c1e1100 */
[----:B-1----:R-:W-:-:S05]  /*53c0*/  PRMT R11, R146, 0x8880, RZ ;  /* 0x00008880920b7816 */ /* 0x002fca00000000ff */
[----:B------:R-:W-:-:S07]  /*53d0*/  IMAD R12, R11, R136, RZ ;  /* 0x000000880b0c7224 */ /* 0x000fce00078e02ff */
.L_x_172:
[----:B------:R-:W-:Y:S05]  /*53e0*/  BSYNC B1 ;  /* 0x0000000000017941 */ /* 0x000fea0003800000 */
.L_x_171:
[----:B-1----:R-:W-:Y:S01]  /*53f0*/  @!P5 IMAD R11, R60, R137, R12 ;  /* 0x000000893c0bd224 */ /* 0x002fe200078e020c */
[----:B------:R-:W-:Y:S04]  /*5400*/  BSSY B1, `(.L_x_173) ;  /* 0x0000006000017945 */ /* 0x000fe80003800000 */
[----:B------:R1:W-:Y:S01]  /*5410*/  @!P5 STG.E.U8 desc[UR36][R4.64+0x88], R11 ;  /* 0x0000880b0400d986 */ /* 0x0003e2000c101124 */
[----:B------:R-:W-:Y:S05]  /*5420*/  @P4 BRA `(.L_x_174) ;  /* 0x00000000000c4947 */ /* 0x000fea0003800000 */
[----:B------:R-:W1:Y:S02]  /*5430*/  LDG.E.U8 R146, desc[UR36][R2.64+0x89] ;  /* 0x0000892402927981 */ /* 0x000e64000c1e1100 */
[----:B-1----:R-:W-:-:S05]  /*5440*/  PRMT R11, R146, 0x8880, RZ ;  /* 0x00008880920b7816 */ /* 0x002fca00000000ff */
[----:B------:R-:W-:-:S07]  /*5450*/  IMAD R12, R11, R136, RZ ;  /* 0x000000880b0c7224 */ /* 0x000fce00078e02ff */
.L_x_174:
[----:B------:R-:W-:Y:S05]  /*5460*/  BSYNC B1 ;  /* 0x0000000000017941 */ /* 0x000fea0003800000 */
.L_x_173:
        /* <DEDUP_REMOVED lines=13> */
.L_x_176:
[----:B------:R-:W-:Y:S05]  /*5540*/  BSYNC B1 ;  /* 0x0000000000017941 */ /* 0x000fea0003800000 */
.L_x_175:
[----:B-1----:R-:W-:Y:S01]  /*5550*/  @!P1 IMAD R11, R62, R137, R12 ;  /* 0x000000893e0b9224 */ /* 0x002fe200078e020c */
[----:B------:R-:W-:Y:S04]  /*5560*/  BSSY B1, `(.L_x_177) ;  /* 0x0000006000017945 */ /* 0x000fe80003800000 */
[----:B------:R1:W-:Y:S01]  /*5570*/  @!P1 STG.E.U8 desc[UR36][R6.64+0x88], R11 ;  /* 0x0000880b06009986 */ /* 0x0003e2000c101124 */
[----:B------:R-:W-:Y:S05]  /*5580*/  @P0 BRA `(.L_x_178) ;  /* 0x00000000000c0947 */ /* 0x000fea0003800000 */
[----:B------:R-:W1:Y:S02]  /*5590*/  LDG.E.U8 R146, desc[UR36][R8.64+0x89] ;  /* 0x0000892408927981 */ /* 0x000e64000c1e1100 */
[----:B-1----:R-:W-:-:S05]  /*55a0*/  PRMT R11, R146, 0x8880, RZ ;  /* 0x00008880920b7816 */ /* 0x002fca00000000ff */
[----:B------:R-:W-:-:S07]  /*55b0*/  IMAD R12, R11, R136, RZ ;  /* 0x000000880b0c7224 */ /* 0x000fce00078e02ff */
.L_x_178:
[----:B------:R-:W-:Y:S05]  /*55c0*/  BSYNC B1 ;  /* 0x0000000000017941 */ /* 0x000fea0003800000 */
.L_x_177:
[----:B------:R-:W-:Y:S01]  /*55d0*/  @!P0 IMAD R63, R63, R137, R12 ;  /* 0x000000893f3f8224 */ /* 0x000fe200078e020c */
[----:B------:R-:W-:Y:S04]  /*55e0*/  BSSY B1, `(.L_x_179) ;  /* 0x0000006000017945 */ /* 0x000fe80003800000 */
[----:B------:R0:W-:Y:S01]  /*55f0*/  @!P0 STG.E.U8 desc[UR36][R6.64+0x89], R63 ;  /* 0x0000893f06008986 */ /* 0x0001e2000c101124 */
[----:B------:R-:W-:Y:S05]  /*5600*/  @P5 BRA `(.L_x_180) ;  /* 0x00000000000c5947 */ /* 0x000fea0003800000 */
[----:B------:R-:W1:Y:S02]  /*5610*/  LDG.E.U8 R146, desc[UR36][R2.64+0x90] ;  /* 0x0000902402927981 */ /* 0x000e64000c1e1100 */
[----:B-1----:R-:W-:-:S05]  /*5620*/  PRMT R11, R146, 0x8880, RZ ;  /* 0x00008880920b7816 */ /* 0x002fca00000000ff */
[----:B------:R-:W-:-:S07]  /*5630*/  IMAD R12, R11, R136, RZ ;  /* 0x000000880b0c7224 */ /* 0x000fce00078e02ff */
.L_x_180:
[----:B------:R-:W-:Y:S05]  /*5640*/  BSYNC B1 ;  /* 0x0000000000017941 */ /* 0x000fea0003800000 */
.L_x_179:
[----:B-1----:R-:W-:Y:S01]  /*5650*/  @!P5 IMAD R11, R64, R137, R12 ;  /* 0x00000089400bd224 */ /* 0x002fe200078e020c */
[----:B------:R-:W-:Y:S04]  /*5660*/  BSSY B1, `(.L_x_181) ;  /* 0x0000006000017945 */ /* 0x000fe80003800000 */
[----:B------:R1:W-:Y:S01]  /*5670*/  @!P5 STG.E.U8 desc[UR36][R4.64+0x90], R11 ;  /* 0x0000900b0400d986 */ /* 0x0003e2000c101124 */
[----:B------:R-:W-:Y:S05]  /*5680*/  @P4 BRA `(.L_x_182) ;  /* 0x00000000000c4947 */ /* 0x000fea0003800000 */
[----:B------:R-:W1:Y:S02]  /*5690*/  LDG.E.U8 R146, desc[UR36][R2.64+0x91] ;  /* 0x0000912402927981 */ /* 0x000e64000c1e1100 */
[----:B-1----:R-:W-:-:S05]  /*56a0*/  PRMT R11, R146, 0x8880, RZ ;  /* 0x00008880920b7816 */ /* 0x002fca00000000ff */
[----:B------:R-:W-:-:S07]  /*56b0*/  IMAD R12, R11, R136, RZ ;  /* 0x000000880b0c7224 */ /* 0x000fce00078e02ff */
.L_x_182:
[----:B------:R-:W-:Y:S05]  /*56c0*/  BSYNC B1 ;  /* 0x0000000000017941 */ /* 0x000fea0003800000 */
.L_x_181:
        /* <DEDUP_REMOVED lines=13> */
.L_x_184:
[----:B------:R-:W-:Y:S05]  /*57a0*/  BSYNC B1 ;  /* 0x0000000000017941 */ /* 0x000fea0003800000 */
.L_x_183:
[----:B-1----:R-:W-:Y:S01]  /*57b0*/  @!P3 IMAD R11, R66, R137, R12 ;  /* 0x00000089420bb224 */ /* 0x002fe200078e020c */
[----:B------:R-:W-:Y:S04]  /*57c0*/  BSSY B1, `(.L_x_185) ;  /* 0x0000006000017945 */ /* 0x000fe80003800000 */
[----:B------:R1:W-:Y:S01]  /*57d0*/  @!P3 STG.E.U8 desc[UR36][R6.64+0x90], R11 ;  /* 0x0000900b0600b986 */ /* 0x0003e2000c101124 */
[----:B------:R-:W-:Y:S05]  /*57e0*/  @P2 BRA `(.L_x_186) ;  /* 0x00000000000c2947 */ /* 0x000fea0003800000 */
[----:B------:R-:W1:Y:S02]  /*57f0*/  LDG.E.U8 R146, desc[UR36][R8.64+0x91] ;  /* 0x0000912408927981 */ /* 0x000e64000c1e1100 */
[----:B-1----:R-:W-:-:S05]  /*5800*/  PRMT R11, R146, 0x8880, RZ ;  /* 0x00008880920b7816 */ /* 0x002fca00000000ff */
[----:B------:R-:W-:-:S07]  /*5810*/  IMAD R12, R11, R136, RZ ;  /* 0x000000880b0c7224 */ /* 0x000fce00078e02ff */
.L_x_186:
[----:B------:R-:W-:Y:S05]  /*5820*/  BSYNC B1 ;  /* 0x0000000000017941 */ /* 0x000fea0003800000 */
.L_x_185:
[----:B------:R-:W-:Y:S01]  /*5830*/  @!P2 IMAD R67, R67, R137, R12 ;  /* 0x000000894343a224 */ /* 0x000fe200078e020c */
[----:B------:R-:W-:Y:S04]  /*5840*/  BSSY B1, `(.L_x_187) ;  /* 0x0000006000017945 */ /* 0x000fe80003800000 */
[----:B------:R0:W-:Y:S01]  /*5850*/  @!P2 STG.E.U8 desc[UR36][R6.64+0x91], R67 ;  /* 0x000091430600a986 */ /* 0x0001e2000c101124 */
[----:B------:R-:W-:Y:S05]  /*5860*/  @P5 BRA `(.L_x_188) ;  /* 0x00000000000c5947 */ /* 0x000fea0003800000 */
[----:B------:R-:W1:Y:S02]  /*5870*/  LDG.E.U8 R146, desc[UR36][R2.64+0x98] ;  /* 0x0000982402927981 */ /* 0x000e64000c1e1100 */
[----:B-1----:R-:W-:-:S05]  /*5880*/  PRMT R11, R146, 0x8880, RZ ;  /* 0x00008880920b7816 */ /* 0x002fca00000000ff */
[----:B------:R-:W-:-:S07]  /*5890*/  IMAD R12, R11, R136, RZ ;  /* 0x000000880b0c7224 */ /* 0x000fce00078e02ff */
.L_x_188:
[----:B------:R-:W-:Y:S05]  /*58a0*/  BSYNC B1 ;  /* 0x0000000000017941 */ /* 0x000fea0003800000 */
.L_x_187:
[----:B-1----:R-:W-:Y:S01]  /*58b0*/  @!P5 IMAD R11, R68, R137, R12 ;  /* 0x00000089440bd224 */ /* 0x002fe200078e020c */
[----:B------:R-:W-:Y:S04]  /*58c0*/  BSSY B1, `(.L_x_189) ;  /* 0x0000006000017945 */ /* 0x000fe80003800000 */
[----:B------:R1:W-:Y:S01]  /*58d0*/  @!P5 STG.E.U8 desc[UR36][R4.64+0x98], R11 ;  /* 0x0000980b0400d986 */ /* 0x0003e2000c101124 */
[----:B------:R-:W-:Y:S05]  /*58e0*/  @P4 BRA `(.L_x_190) ;  /* 0x00000000000c4947 */ /* 0x000fea0003800000 */
[----:B------:R-:W1:Y:S02]  /*58f0*/  LDG.E.U8 R146, desc[UR36][R2.64+0x99] ;  /* 0x0000992402927981 */ /* 0x000e64000c1e1100 */
[----:B-1----:R-:W-:-:S05]  /*5900*/  PRMT R11, R146, 0x8880, RZ ;  /* 0x00008880920b7816 */ /* 0x002fca00000000ff */
[----:B------:R-:W-:-:S07]  /*5910*/  IMAD R12, R11, R136, RZ ;  /* 0x000000880b0c7224 */ /* 0x000fce00078e02ff */
.L_x_190:
[----:B------:R-:W-:Y:S05]  /*5920*/  BSYNC B1 ;  /* 0x0000000000017941 */ /* 0x000fea0003800000 */
.L_x_189:
        /* <DEDUP_REMOVED lines=13> */
.L_x_192:
[----:B------:R-:W-:Y:S05]  /*5a00*/  BSYNC B1 ;  /* 0x0000000000017941 */ /* 0x000fea0003800000 */
.L_x_191:
[----:B-1----:R-:W-:Y:S01]  /*5a10*/  @!P1 IMAD R11, R70, R137, R12 ;  /* 0x00000089460b9224 */ /* 0x002fe200078e020c */
[----:B------:R-:W-:Y:S04]  /*5a20*/  BSSY B1, `(.L_x_193) ;  /* 0x0000006000017945 */ /* 0x000fe80003800000 */
[----:B------:R1:W-:Y:S01]  /*5a30*/  @!P1 STG.E.U8 desc[UR36][R6.64+0x98], R11 ;  /* 0x0000980b06009986 */ /* 0x0003e2000c101124 */
[----:B------:R-:W-:Y:S05]  /*5a40*/  @P0 BRA `(.L_x_194) ;  /* 0x00000000000c0947 */ /* 0x000fea0003800000 */
[----:B------:R-:W1:Y:S02]  /*5a50*/  LDG.E.U8 R146, desc[UR36][R8.64+0x99] ;  /* 0x0000992408927981 */ /* 0x000e64000c1e1100 */
[----:B-1----:R-:W-:-:S05]  /*5a60*/  PRMT R11, R146, 0x8880, RZ ;  /* 0x00008880920b7816 */ /* 0x002fca00000000ff */
[----:B------:R-:W-:-:S07]  /*5a70*/  IMAD R12, R11, R136, RZ ;  /* 0x000000880b0c7224 */ /* 0x000fce00078e02ff */
.L_x_194:
[----:B------:R-:W-:Y:S05]  /*5a80*/  BSYNC B1 ;  /* 0x0000000000017941 */ /* 0x000fea0003800000 */
.L_x_193:
[----:B------:R-:W-:Y:S01]  /*5a90*/  @!P0 IMAD R71, R71, R137, R12 ;  /* 0x0000008947478224 */ /* 0x000fe200078e020c */
[----:B------:R-:W-:Y:S04]  /*5aa0*/  BSSY B1, `(.L_x_195) ;  /* 0x0000006000017945 */ /* 0x000fe80003800000 */
[----:B------:R0:W-:Y:S01]  /*5ab0*/  @!P0 STG.E.U8 desc[UR36][R6.64+0x99], R71 ;  /* 0x0000994706008986 */ /* 0x0001e2000c101124 */
[----:B------:R-:W-:Y:S05]  /*5ac0*/  @P5 BRA `(.L_x_196) ;  /* 0x00000000000c5947 */ /* 0x000fea0003800000 */
[----:B------:R-:W1:Y:S02]  /*5ad0*/  LDG.E.U8 R146, desc[UR36][R2.64+0xa0] ;  /* 0x0000a02402927981 */ /* 0x000e64000c1e1100 */
[----:B-1----:R-:W-:-:S05]  /*5ae0*/  PRMT R11, R146, 0x8880, RZ ;  /* 0x00008880920b7816 */ /* 0x002fca00000000ff */
[----:B------:R-:W-:-:S07]  /*5af0*/  IMAD R12, R11, R136, RZ ;  /* 0x000000880b0c7224 */ /* 0x000fce00078e02ff */
.L_x_196:
[----:B------:R-:W-:Y:S05]  /*5b00*/  BSYNC B1 ;  /* 0x0000000000017941 */ /* 0x000fea0003800000 */
.L_x_195:
[----:B-1----:R-:W-:Y:S01]  /*5b10*/  @!P5 IMAD R11, R40, R137, R12 ;  /* 0x00000089280bd224 */ /* 0x002fe200078e020c */
[----:B------:R-:W-:Y:S04]  /*5b20*/  BSSY B1, `(.L_x_197) ;  /* 0x0000006000017945 */ /* 0x000fe80003800000 */
[----:B------:R1:W-:Y:S01]  /*5b30*/  @!P5 STG.E.U8 desc[UR36][R4.64+0xa0], R11 ;  /* 0x0000a00b0400d986 */ /* 0x0003e2000c101124 */
[----:B------:R-:W-:Y:S05]  /*5b40*/  @P4 BRA `(.L_x_198) ;  /* 0x00000000000c4947 */ /* 0x000fea0003800000 */
[----:B------:R-:W1:Y:S02]  /*5b50*/  LDG.E.U8 R146, desc[UR36][R2.64+0xa1] ;  /* 0x0000a12402927981 */ /* 0x000e64000c1e1100 */
[----:B-1----:R-:W-:-:S05]  /*5b60*/  PRMT R11, R146, 0x8880, RZ ;  /* 0x00008880920b7816 */ /* 0x002fca00000000ff */
[----:B------:R-:W-:-:S07]  /*5b70*/  IMAD R12, R11, R136, RZ ;  /* 0x000000880b0c7224 */ /* 0x000fce00078e02ff */
.L_x_198:
[----:B------:R-:W-:Y:S05]  /*5b80*/  BSYNC B1 ;  /* 0x0000000000017941 */ /* 0x000fea0003800000 */
.L_x_197:
        /* <DEDUP_REMOVED lines=13> */
.L_x_200:
[----:B------:R-:W-:Y:S05]  /*5c60*/  BSYNC B1 ;  /* 0x0000000000017941 */ /* 0x000fea0003800000 */
.L_x_199:
[----:B-1----:R-:W-:Y:S01]  /*5c70*/  @!P3 IMAD R11, R42, R137, R12 ;  /* 0x000000892a0bb224 */ /* 0x002fe200078e020c */
[----:B------:R-:W-:Y:S04]  /*5c80*/  BSSY B1, `(.L_x_201) ;  /* 0x0000006000017945 */ /* 0x000fe80003800000 */
[----:B------:R1:W-:Y:S01]  /*5c90*/  @!P3 STG.E.U8 desc[UR36][R6.64+0xa0], R11 ;  /* 0x0000a00b0600b986 */ /* 0x0003e2000c101124 */
[----:B------:R-:W-:Y:S05]  /*5ca0*/  @P2 BRA `(.L_x_202) ;  /* 0x00000000000c2947 */ /* 0x000fea0003800000 */
[----:B------:R-:W1:Y:S02]  /*5cb0*/  LDG.E.U8 R146, desc[UR36][R8.64+0xa1] ;  /* 0x0000a12408927981 */ /* 0x000e64000c1e1100 */
[----:B-1----:R-:W-:-:S05]  /*5cc0*/  PRMT R11, R146, 0x8880, RZ ;  /* 0x00008880920b7816 */ /* 0x002fca00000000ff */
[----:B------:R-:W-:-:S07]  /*5cd0*/  IMAD R12, R11, R136, RZ ;  /* 0x000000880b0c7224 */ /* 0x000fce00078e02ff */
.L_x_202:
[----:B------:R-:W-:Y:S05]  /*5ce0*/  BSYNC B1 ;  /* 0x0000000000017941 */ /* 0x000fea0003800000 */
.L_x_201:
[----:B------:R-:W-:Y:S01]  /*5cf0*/  @!P2 IMAD R43, R43, R137, R12 ;  /* 0x000000892b2ba224 */ /* 0x000fe200078e020c */
[----:B------:R-:W-:Y:S04]  /*5d00*/  BSSY B1, `(.L_x_203) ;  /* 0x0000006000017945 */ /* 0x000fe80003800000 */
[----:B------:R0:W-:Y:S01]  /*5d10*/  @!P2 STG.E.U8 desc[UR36][R6.64+0xa1], R43 ;  /* 0x0000a12b0600a986 */ /* 0x0001e2000c101124 */
[----:B------:R-:W-:Y:S05]  /*5d20*/  @P5 BRA `(.L_x_204) ;  /* 0x00000000000c5947 */ /* 0x000fea0003800000 */
[----:B------:R-:W1:Y:S02]  /*5d30*/  LDG.E.U8 R146, desc[UR36][R2.64+0xa8] ;  /* 0x0000a82402927981 */ /* 0x000e64000c1e1100 */
[----:B-1----:R-:W-:-:S05]  /*5d40*/  PRMT R11, R146, 0x8880, RZ ;  /* 0x00008880920b7816 */ /* 0x002fca00000000ff */
[----:B------:R-:W-:-:S07]  /*5d50*/  IMAD R12, R11, R136, RZ ;  /* 0x000000880b0c7224 */ /* 0x000fce00078e02ff */
.L_x_204:
[----:B------:R-:W-:Y:S05]  /*5d60*/  BSYNC B1 ;  /* 0x0000000000017941 */ /* 0x000fea0003800000 */
.L_x_203:
[----:B-1----:R-:W-:Y:S01]  /*5d70*/  @!P5 IMAD R11, R44, R137, R12 ;  /* 0x000000892c0bd224 */ /* 0x002fe200078e020c */
[----:B------:R-:W-:Y:S04]  /*5d80*/  BSSY B1, `(.L_x_205) ;  /* 0x0000006000017945 */ /* 0x000fe80003800000 */
[----:B------:R1:W-:Y:S01]  /*5d90*/  @!P5 STG.E.U8 desc[UR36][R4.64+0xa8], R11 ;  /* 0x0000a80b0400d986 */ /* 0x0003e2000c101124 */
[----:B------:R-:W-:Y:S05]  /*5da0*/  @P4 BRA `(.L_x_206) ;  /* 0x00000000000c4947 */ /* 0x000fea0003800000 */
[----:B------:R-:W1:Y:S02]  /*5db0*/  LDG.E.U8 R146, desc[UR36][R2.64+0xa9] ;  /* 0x0000a92402927981 */ /* 0x000e64000c1e1100 */
[----:B-1----:R-:W-:-:S05]  /*5dc0*/  PRMT R11, R146, 0x8880, RZ ;  /* 0x00008880920b7816 */ /* 0x002fca00000000ff */
[----:B------:R-:W-:-:S07]  /*5dd0*/  IMAD R12, R11, R136, RZ ;  /* 0x000000880b0c7224 */ /* 0x000fce00078e02ff */
.L_x_206:
[----:B------:R-:W-:Y:S05]  /*5de0*/  BSYNC B1 ;  /* 0x0000000000017941 */ /* 0x000fea0003800000 */
.L_x_205:
        /* <DEDUP_REMOVED lines=13> */
.L_x_208:
[----:B------:R-:W-:Y:S05]  /*5ec0*/  BSYNC B1 ;  /* 0x0000000000017941 */ /* 0x000fea0003800000 */
.L_x_207:
[----:B-1----:R-:W-:Y:S01]  /*5ed0*/  @!P1 IMAD R11, R46, R137, R12 ;  /* 0x000000892e0b9224 */ /* 0x002fe200078e020c */
[----:B------:R-:W-:Y:S04]  /*5ee0*/  BSSY B1, `(.L_x_209) ;  /* 0x0000006000017945 */ /* 0x000fe80003800000 */
[----:B------:R1:W-:Y:S01]  /*5ef0*/  @!P1 STG.E.U8 desc[UR36][R6.64+0xa8], R11 ;  /* 0x0000a80b06009986 */ /* 0x0003e2000c101124 */
[----:B------:R-:W-:Y:S05]  /*5f00*/  @P0 BRA `(.L_x_210) ;  /* 0x00000000000c0947 */ /* 0x000fea0003800000 */
[----:B------:R-:W1:Y:S02]  /*5f10*/  LDG.E.U8 R146, desc[UR36][R8.64+0xa9] ;  /* 0x0000a92408927981 */ /* 0x000e64000c1e1100 */
[----:B-1----:R-:W-:-:S05]  /*5f20*/  PRMT R11, R146, 0x8880, RZ ;  /* 0x00008880920b7816 */ /* 0x002fca00000000ff */
[----:B------:R-:W-:-:S07]  /*5f30*/  IMAD R12, R11, R136, RZ ;  /* 0x000000880b0c7224 */ /* 0x000fce00078e02ff */
.L_x_210:
[----:B------:R-:W-:Y:S05]  /*5f40*/  BSYNC B1 ;  /* 0x0000000000017941 */ /* 0x000fea0003800000 */
.L_x_209:
[----:B------:R-:W-:Y:S01]  /*5f50*/  @!P0 IMAD R47, R47, R137, R12 ;  /* 0x000000892f2f8224 */ /* 0x000fe200078e020c */
[----:B------:R-:W-:Y:S04]  /*5f60*/  BSSY B1, `(.L_x_211) ;  /* 0x0000006000017945 */ /* 0x000fe80003800000 */
[----:B------:R0:W-:Y:S01]  /*5f70*/  @!P0 STG.E.U8 desc[UR36][R6.64+0xa9], R47 ;  /* 0x0000a92f06008986 */ /* 0x0001e2000c101124 */
[----:B------:R-:W-:Y:S05]  /*5f80*/  @P5 BRA `(.L_x_212) ;  /* 0x00000000000c5947 */ /* 0x000fea0003800000 */
[----:B------:R-:W1:Y:S02]  /*5f90*/  LDG.E.U8 R146, desc[UR36][R2.64+0xb0] ;  /* 0x0000b02402927981 */ /* 0x000e64000c1e1100 */
[----:B-1----:R-:W-:-:S05]  /*5fa0*/  PRMT R11, R146, 0x8880, RZ ;  /* 0x00008880920b7816 */ /* 0x002fca00000000ff */
[----:B------:R-:W-:-:S07]  /*5fb0*/  IMAD R12, R11, R136, RZ ;  /* 0x000000880b0c7224 */ /* 0x000fce00078e02ff */
.L_x_212:
[----:B------:R-:W-:Y:S05]  /*5fc0*/  BSYNC B1 ;  /* 0x0000000000017941 */ /* 0x000fea0003800000 */
.L_x_211:
[----:B-1----:R-:W-:Y:S01]  /*5fd0*/  @!P5 IMAD R11, R48, R137, R12 ;  /* 0x00000089300bd224 */ /* 0x002fe200078e020c */
[----:B------:R-:W-:Y:S04]  /*5fe0*/  BSSY B1, `(.L_x_213) ;  /* 0x0000006000017945 */ /* 0x000fe80003800000 */
[----:B------:R1:W-:Y:S01]  /*5ff0*/  @!P5 STG.E.U8 desc[UR36][R4.64+0xb0], R11 ;  /* 0x0000b00b0400d986 */ /* 0x0003e2000c101124 */
[----:B------:R-:W-:Y:S05]  /*6000*/  @P4 BRA `(.L_x_214) ;  /* 0x00000000000c4947 */ /* 0x000fea0003800000 */
[----:B------:R-:W1:Y:S02]  /*6010*/  LDG.E.U8 R146, desc[UR36][R2.64+0xb1] ;  /* 0x0000b12402927981 */ /* 0x000e64000c1e1100 */
[----:B-1----:R-:W-:-:S05]  /*6020*/  PRMT R11, R146, 0x8880, RZ ;  /* 0x00008880920b7816 */ /* 0x002fca00000000ff */
[----:B------:R-:W-:-:S07]  /*6030*/  IMAD R12, R11, R136, RZ ;  /* 0x000000880b0c7224 */ /* 0x000fce00078e02ff */
.L_x_214:
[----:B------:R-:W-:Y:S05]  /*6040*/  BSYNC B1 ;  /* 0x0000000000017941 */ /* 0x000fea0003800000 */
.L_x_213:
        /* <DEDUP_REMOVED lines=13> */
.L_x_216:
[----:B------:R-:W-:Y:S05]  /*6120*/  BSYNC B1 ;  /* 0x0000000000017941 */ /* 0x000fea0003800000 */
.L_x_215:
[----:B-1----:R-:W-:Y:S01]  /*6130*/  @!P3 IMAD R11, R50, R137, R12 ;  /* 0x00000089320bb224 */ /* 0x002fe200078e020c */
[----:B------:R-:W-:Y:S04]  /*6140*/  BSSY B1, `(.L_x_217) ;  /* 0x0000006000017945 */ /* 0x000fe80003800000 */
[----:B------:R1:W-:Y:S01]  /*6150*/  @!P3 STG.E.U8 desc[UR36][R6.64+0xb0], R11 ;  /* 0x0000b00b0600b986 */ /* 0x0003e2000c101124 */
[----:B------:R-:W-:Y:S05]  /*6160*/  @P2 BRA `(.L_x_218) ;  /* 0x00000000000c2947 */ /* 0x000fea0003800000 */
[----:B------:R-:W1:Y:S02]  /*6170*/  LDG.E.U8 R146, desc[UR36][R8.64+0xb1] ;  /* 0x0000b12408927981 */ /* 0x000e64000c1e1100 */
[----:B-1----:R-:W-:-:S05]  /*6180*/  PRMT R11, R146, 0x8880, RZ ;  /* 0x00008880920b7816 */ /* 0x002fca00000000ff */
[----:B------:R-:W-:-:S07]  /*6190*/  IMAD R12, R11, R136, RZ ;  /* 0x000000880b0c7224 */ /* 0x000fce00078e02ff */
.L_x_218:
[----:B------:R-:W-:Y:S05]  /*61a0*/  BSYNC B1 ;  /* 0x0000000000017941 */ /* 0x000fea0003800000 */
.L_x_217:
[----:B------:R-:W-:Y:S01]  /*61b0*/  @!P2 IMAD R51, R51, R137, R12 ;  /* 0x000000893333a224 */ /* 0x000fe200078e020c */
[----:B------:R-:W-:Y:S04]  /*61c0*/  BSSY B1, `(.L_x_219) ;  /* 0x0000006000017945 */ /* 0x000fe80003800000 */
[----:B------:R0:W-:Y:S01]  /*61d0*/  @!P2 STG.E.U8 desc[UR36][R6.64+0xb1], R51 ;  /* 0x0000b1330600a986 */ /* 0x0001e2000c101124 */
[----:B------:R-:W-:Y:S05]  /*61e0*/  @P5 BRA `(.L_x_220) ;  /* 0x00000000000c5947 */ /* 0x000fea0003800000 */
[----:B------:R-:W1:Y:S02]  /*61f0*/  LDG.E.U8 R146, desc[UR36][R2.64+0xb8] ;  /* 0x0000b82402927981 */ /* 0x000e64000c1e1100 */
[----:B-1----:R-:W-:-:S05]  /*6200*/  PRMT R11, R146, 0x8880, RZ ;  /* 0x00008880920b7816 */ /* 0x002fca00000000ff */
[----:B------:R-:W-:-:S07]  /*6210*/  IMAD R12, R11, R136, RZ ;  /* 0x000000880b0c7224 */ /* 0x000fce00078e02ff */
.L_x_220:
[----:B------:R-:W-:Y:S05]  /*6220*/  BSYNC B1 ;  /* 0x0000000000017941 */ /* 0x000fea0003800000 */
.L_x_219:
[----:B-1----:R-:W-:Y:S01]  /*6230*/  @!P5 IMAD R11, R52, R137, R12 ;  /* 0x00000089340bd224 */ /* 0x002fe200078e020c */
[----:B------:R-:W-:Y:S04]  /*6240*/  BSSY B1, `(.L_x_221) ;  /* 0x0000006000017945 */ /* 0x000fe80003800000 */
[----:B------:R1:W-:Y:S01]  /*6250*/  @!P5 STG.E.U8 desc[UR36][R4.64+0xb8], R11 ;  /* 0x0000b80b0400d986 */ /* 0x0003e2000c101124 */
[----:B------:R-:W-:Y:S05]  /*6260*/  @P4 BRA `(.L_x_222) ;  /* 0x00000000000c4947 */ /* 0x000fea0003800000 */
[----:B------:R-:W1:Y:S02]  /*6270*/  LDG.E.U8 R146, desc[UR36][R2.64+0xb9] ;  /* 0x0000b92402927981 */ /* 0x000e64000c1e1100 */
[----:B-1----:R-:W-:-:S05]  /*6280*/  PRMT R11, R146, 0x8880, RZ ;  /* 0x00008880920b7816 */ /* 0x002fca00000000ff */
[----:B------:R-:W-:-:S07]  /*6290*/  IMAD R12, R11, R136, RZ ;  /* 0x000000880b0c7224 */ /* 0x000fce00078e02ff */
.L_x_222:
[----:B------:R-:W-:Y:S05]  /*62a0*/  BSYNC B1 ;  /* 0x0000000000017941 */ /* 0x000fea0003800000 */
.L_x_221:
        /* <DEDUP_REMOVED lines=13> */
.L_x_224:
[----:B------:R-:W-:Y:S05]  /*6380*/  BSYNC B1 ;  /* 0x0000000000017941 */ /* 0x000fea0003800000 */
.L_x_223:
[----:B-1----:R-:W-:Y:S01]  /*6390*/  @!P1 IMAD R11, R54, R137, R12 ;  /* 0x00000089360b9224 */ /* 0x002fe200078e020c */
[----:B------:R-:W-:Y:S04]  /*63a0*/  BSSY B1, `(.L_x_225) ;  /* 0x0000006000017945 */ /* 0x000fe80003800000 */
[----:B------:R1:W-:Y:S01]  /*63b0*/  @!P1 STG.E.U8 desc[UR36][R6.64+0xb8], R11 ;  /* 0x0000b80b06009986 */ /* 0x0003e2000c101124 */
[----:B------:R-:W-:Y:S05]  /*63c0*/  @P4 BRA `(.L_x_226) ;  /* 0x00000000000c4947 */ /* 0x000fea0003800000 */
[----:B------:R-:W1:Y:S02]  /*63d0*/  LDG.E.U8 R146, desc[UR36][R8.64+0xb9] ;  /* 0x0000b92408927981 */ /* 0x000e64000c1e1100 */
[----:B-1----:R-:W-:-:S05]  /*63e0*/  PRMT R11, R146, 0x8880, RZ ;  /* 0x00008880920b7816 */ /* 0x002fca00000000ff */
[----:B------:R-:W-:-:S07]  /*63f0*/  IMAD R12, R11, R136, RZ ;  /* 0x000000880b0c7224 */ /* 0x000fce00078e02ff */
.L_x_226:
[----:B------:R-:W-:Y:S05]  /*6400*/  BSYNC B1 ;  /* 0x0000000000017941 */ /* 0x000fea0003800000 */
.L_x_225:
[----:B------:R-:W-:Y:S01]  /*6410*/  @!P4 IMAD R55, R55, R137, R12 ;  /* 0x000000893737c224 */ /* 0x000fe200078e020c */
[----:B------:R-:W-:Y:S04]  /*6420*/  BSSY B1, `(.L_x_227) ;  /* 0x0000006000017945 */ /* 0x000fe80003800000 */
[----:B------:R0:W-:Y:S01]  /*6430*/  @!P4 STG.E.U8 desc[UR36][R6.64+0xb9], R55 ;  /* 0x0000b9370600c986 */ /* 0x0001e2000c101124 */
[----:B------:R-:W-:Y:S05]  /*6440*/  @P5 BRA `(.L_x_228) ;  /* 0x00000000000c5947 */ /* 0x000fea0003800000 */
[----:B------:R-:W1:Y:S02]  /*6450*/  LDG.E.U8 R146, desc[UR36][R2.64+0xc0] ;  /* 0x0000c02402927981 */ /* 0x000e64000c1e1100 */
[----:B-1----:R-:W-:-:S05]  /*6460*/  PRMT R11, R146, 0x8880, RZ ;  /* 0x00008880920b7816 */ /* 0x002fca00000000ff */
[----:B------:R-:W-:-:S07]  /*6470*/  IMAD R12, R11, R136, RZ ;  /* 0x000000880b0c7224 */ /* 0x000fce00078e02ff */
.L_x_228:
[----:B------:R-:W-:Y:S05]  /*6480*/  BSYNC B1 ;  /* 0x0000000000017941 */ /* 0x000fea0003800000 */
.L_x_227:
[----:B-1----:R-:W-:Y:S01]  /*6490*/  @!P5 IMAD R11, R24, R137, R12 ;  /* 0x00000089180bd224 */ /* 0x002fe200078e020c */
[----:B------:R-:W-:Y:S04]  /*64a0*/  BSSY B1, `(.L_x_229) ;  /* 0x0000006000017945 */ /* 0x000fe80003800000 */
[----:B------:R1:W-:Y:S01]  /*64b0*/  @!P5 STG.E.U8 desc[UR36][R4.64+0xc0], R11 ;  /* 0x0000c00b0400d986 */ /* 0x0003e2000c101124 */
[----:B------:R-:W-:Y:S05]  /*64c0*/  @P0 BRA `(.L_x_230) ;  /* 0x00000000000c0947 */ /* 0x000fea0003800000 */
[----:B------:R-:W1:Y:S02]  /*64d0*/  LDG.E.U8 R146, desc[UR36][R2.64+0xc1] ;  /* 0x0000c12402927981 */ /* 0x000e64000c1e1100 */
[----:B-1----:R-:W-:-:S05]  /*64e0*/  PRMT R11, R146, 0x8880, RZ ;  /* 0x00008880920b7816 */ /* 0x002fca00000000ff */
[----:B------:R-:W-:-:S07]  /*64f0*/  IMAD R12, R11, R136, RZ ;  /* 0x000000880b0c7224 */ /* 0x000fce00078e02ff */
.L_x_230:
[----:B------:R-:W-:Y:S05]  /*6500*/  BSYNC B1 ;  /* 0x0000000000017941 */ /* 0x000fea0003800000 */
.L_x_229:
        /* <DEDUP_REMOVED lines=13> */
.L_x_232:
[----:B------:R-:W-:Y:S05]  /*65e0*/  BSYNC B1 ;  /* 0x0000000000017941 */ /* 0x000fea0003800000 */
.L_x_231:
[----:B-1----:R-:W-:Y:S01]  /*65f0*/  @!P3 IMAD R11, R26, R137, R12 ;  /* 0x000000891a0bb224 */ /* 0x002fe200078e020c */
[----:B------:R-:W-:Y:S04]  /*6600*/  BSSY B1, `(.L_x_233) ;  /* 0x0000006000017945 */ /* 0x000fe80003800000 */
[----:B------:R1:W-:Y:S01]  /*6610*/  @!P3 STG.E.U8 desc[UR36][R6.64+0xc0], R11 ;  /* 0x0000c00b0600b986 */ /* 0x0003e2000c101124 */
[----:B------:R-:W-:Y:S05]  /*6620*/  @P2 BRA `(.L_x_234) ;  /* 0x00000000000c2947 */ /* 0x000fea0003800000 */
[----:B------:R-:W1:Y:S02]  /*6630*/  LDG.E.U8 R146, desc[UR36][R8.64+0xc1] ;  /* 0x0000c12408927981 */ /* 0x000e64000c1e1100 */
[----:B-1----:R-:W-:-:S05]  /*6640*/  PRMT R11, R146, 0x8880, RZ ;  /* 0x00008880920b7816 */ /* 0x002fca00000000ff */
[----:B------:R-:W-:-:S07]  /*6650*/  IMAD R12, R11, R136, RZ ;  /* 0x000000880b0c7224 */ /* 0x000fce00078e02ff */
.L_x_234:
[----:B------:R-:W-:Y:S05]  /*6660*/  BSYNC B1 ;  /* 0x0000000000017941 */ /* 0x000fea0003800000 */
.L_x_233:
[----:B------:R-:W-:Y:S01]  /*6670*/  @!P2 IMAD R27, R27, R137, R12 ;  /* 0x000000891b1ba224 */ /* 0x000fe200078e020c */
[----:B------:R-:W-:Y:S04]  /*6680*/  BSSY B1, `(.L_x_235) ;  /* 0x0000006000017945 */ /* 0x000fe80003800000 */
[----:B------:R0:W-:Y:S01]  /*6690*/  @!P2 STG.E.U8 desc[UR36][R6.64+0xc1], R27 ;  /* 0x0000c11b0600a986 */ /* 0x0001e2000c101124 */
[----:B------:R-:W-:Y:S05]  /*66a0*/  @P0 BRA `(.L_x_236) ;  /* 0x00000000000c0947 */ /* 0x000fea0003800000 */
[----:B------:R-:W1:Y:S02]  /*66b0*/  LDG.E.U8 R146, desc[UR36][R2.64+0xc8] ;  /* 0x0000c82402927981 */ /* 0x000e64000c1e1100 */
[----:B-1----:R-:W-:-:S05]  /*66c0*/  PRMT R11, R146, 0x8880, RZ ;  /* 0x00008880920b7816 */ /* 0x002fca00000000ff */
[----:B------:R-:W-:-:S07]  /*66d0*/  IMAD R12, R11, R136, RZ ;  /* 0x000000880b0c7224 */ /* 0x000fce00078e02ff */
.L_x_236:
[----:B------:R-:W-:Y:S05]  /*66e0*/  BSYNC B1 ;  /* 0x0000000000017941 */ /* 0x000fea0003800000 */
.L_x_235:
[----:B-1----:R-:W-:Y:S01]  /*66f0*/  @!P0 IMAD R11, R28, R137, R12 ;  /* 0x000000891c0b8224 */ /* 0x002fe200078e020c */
[----:B------:R-:W-:Y:S04]  /*6700*/  BSSY B1, `(.L_x_237) ;  /* 0x0000006000017945 */ /* 0x000fe80003800000 */
[----:B------:R1:W-:Y:S01]  /*6710*/  @!P0 STG.E.U8 desc[UR36][R4.64+0xc8], R11 ;  /* 0x0000c80b04008986 */ /* 0x0003e2000c101124 */
[----:B------:R-:W-:Y:S05]  /*6720*/  @P5 BRA `(.L_x_238) ;  /* 0x00000000000c5947 */ /* 0x000fea0003800000 */
[----:B------:R-:W1:Y:S02]  /*6730*/  LDG.E.U8 R146, desc[UR36][R2.64+0xc9] ;  /* 0x0000c92402927981 */ /* 0x000e64000c1e1100 */
[----:B-1----:R-:W-:-:S05]  /*6740*/  PRMT R11, R146, 0x8880, RZ ;  /* 0x00008880920b7816 */ /* 0x002fca00000000ff */
[----:B------:R-:W-:-:S07]  /*6750*/  IMAD R12, R11, R136, RZ ;  /* 0x000000880b0c7224 */ /* 0x000fce00078e02ff */
.L_x_238:
[----:B------:R-:W-:Y:S05]  /*6760*/  BSYNC B1 ;  /* 0x0000000000017941 */ /* 0x000fea0003800000 */
.L_x_237:
        /* <DEDUP_REMOVED lines=13> */
.L_x_240:
[----:B------:R-:W-:Y:S05]  /*6840*/  BSYNC B1 ;  /* 0x0000000000017941 */ /* 0x000fea0003800000 */
.L_x_239:
[----:B-1----:R-:W-:Y:S01]  /*6850*/  @!P4 IMAD R11, R30, R137, R12 ;  /* 0x000000891e0bc224 */ /* 0x002fe200078e020c */
[----:B------:R-:W-:Y:S04]  /*6860*/  BSSY B1, `(.L_x_241) ;  /* 0x0000006000017945 */ /* 0x000fe80003800000 */
[----:B------:R1:W-:Y:S01]  /*6870*/  @!P4 STG.E.U8 desc[UR36][R6.64+0xc8], R11 ;  /* 0x0000c80b0600c986 */ /* 0x0003e2000c101124 */
[----:B------:R-:W-:Y:S05]  /*6880*/  @P1 BRA `(.L_x_242) ;  /* 0x00000000000c1947 */ /* 0x000fea0003800000 */
[----:B------:R-:W1:Y:S02]  /*6890*/  LDG.E.U8 R146, desc[UR36][R8.64+0xc9] ;  /* 0x0000c92408927981 */ /* 0x000e64000c1e1100 */
[----:B-1----:R-:W-:-:S05]  /*68a0*/  PRMT R11, R146, 0x8880, RZ ;  /* 0x00008880920b7816 */ /* 0x002fca00000000ff */
[----:B------:R-:W-:-:S07]  /*68b0*/  IMAD R12, R11, R136, RZ ;  /* 0x000000880b0c7224 */ /* 0x000fce00078e02ff */
.L_x_242:
[----:B------:R-:W-:Y:S05]  /*68c0*/  BSYNC B1 ;  /* 0x0000000000017941 */ /* 0x000fea0003800000 */
.L_x_241:
[----:B------:R-:W-:Y:S01]  /*68d0*/  @!P1 IMAD R31, R31, R137, R12 ;  /* 0x000000891f1f9224 */ /* 0x000fe200078e020c */
[----:B------:R-:W-:Y:S04]  /*68e0*/  BSSY B1, `(.L_x_243) ;  /* 0x0000006000017945 */ /* 0x000fe80003800000 */
[----:B------:R0:W-:Y:S01]  /*68f0*/  @!P1 STG.E.U8 desc[UR36][R6.64+0xc9], R31 ;  /* 0x0000c91f06009986 */ /* 0x0001e2000c101124 */
[----:B------:R-:W-:Y:S05]  /*6900*/  @P3 BRA `(.L_x_244) ;  /* 0x00000000000c3947 */ /* 0x000fea0003800000 */
[----:B------:R-:W1:Y:S02]  /*6910*/  LDG.E.U8 R146, desc[UR36][R2.64+0xd0] ;  /* 0x0000d02402927981 */ /* 0x000e64000c1e1100 */
[----:B-1----:R-:W-:-:S05]  /*6920*/  PRMT R11, R146, 0x8880, RZ ;  /* 0x00008880920b7816 */ /* 0x002fca00000000ff */
[----:B------:R-:W-:-:S07]  /*6930*/  IMAD R12, R11, R136, RZ ;  /* 0x000000880b0c7224 */ /* 0x000fce00078e02ff */
.L_x_244:
[----:B------:R-:W-:Y:S05]  /*6940*/  BSYNC B1 ;  /* 0x0000000000017941 */ /* 0x000fea0003800000 */
.L_x_243:
[----:B-1----:R-:W-:Y:S01]  /*6950*/  @!P3 IMAD R11, R32, R137, R12 ;  /* 0x00000089200bb224 */ /* 0x002fe200078e020c */
[----:B------:R-:W-:Y:S04]  /*6960*/  BSSY B1, `(.L_x_245) ;  /* 0x0000006000017945 */ /* 0x000fe80003800000 */
[----:B------:R1:W-:Y:S01]  /*6970*/  @!P3 STG.E.U8 desc[UR36][R4.64+0xd0], R11 ;  /* 0x0000d00b0400b986 */ /* 0x0003e2000c101124 */
[----:B------:R-:W-:Y:S05]  /*6980*/  @P5 BRA `(.L_x_246) ;  /* 0x00000000000c5947 */ /* 0x000fea0003800000 */
[----:B------:R-:W1:Y:S02]  /*6990*/  LDG.E.U8 R146, desc[UR36][R2.64+0xd1] ;  /* 0x0000d12402927981 */ /* 0x000e64000c1e1100 */
[----:B-1----:R-:W-:-:S05]  /*69a0*/  PRMT R11, R146, 0x8880, RZ ;  /* 0x00008880920b7816 */ /* 0x002fca00000000ff */
[----:B------:R-:W-:-:S07]  /*69b0*/  IMAD R12, R11, R136, RZ ;  /* 0x000000880b0c7224 */ /* 0x000fce00078e02ff */
.L_x_246:
[----:B------:R-:W-:Y:S05]  /*69c0*/  BSYNC B1 ;  /* 0x0000000000017941 */ /* 0x000fea0003800000 */
.L_x_245:
        /* <DEDUP_REMOVED lines=9> */
[----:B------:R-:W-:Y:S01]  /*6a60*/  ISETP.LT.OR P3, PT, R0, 0x9, !P3 ;  /* 0x000000090000780c */ /* 0x000fe20005f61670 */
[----:B------:R-:W-:-:S12]  /*6a70*/  @P2 BRA `(.L_x_248) ;  /* 0x00000000000c2947 */ /* 0x000fd80003800000 */
[----:B------:R-:W1:Y:S02]  /*6a80*/  LDG.E.U8 R146, desc[UR36][R8.64+0xd0] ;  /* 0x0000d02408927981 */ /* 0x000e64000c1e1100 */
[----:B-1----:R-:W-:-:S05]  /*6a90*/  PRMT R11, R146, 0x8880, RZ ;  /* 0x00008880920b7816 */ /* 0x002fca00000000ff */
[----:B------:R-:W-:-:S07]  /*6aa0*/  IMAD R12, R11, R136, RZ ;  /* 0x000000880b0c7224 */ /* 0x000fce00078e02ff */
.L_x_248:
[----:B------:R-:W-:Y:S05]  /*6ab0*/  BSYNC B1 ;  /* 0x0000000000017941 */ /* 0x000fea0003800000 */
.L_x_247:
[----:B-1----:R-:W-:Y:S01]  /*6ac0*/  @!P2 IMAD R11, R34, R137, R12 ;  /* 0x00000089220ba224 */ /* 0x002fe200078e020c */
[----:B------:R-:W-:Y:S04]  /*6ad0*/  BSSY B1, `(.L_x_249) ;  /* 0x0000006000017945 */ /* 0x000fe80003800000 */
[----:B------:R1:W-:Y:S01]  /*6ae0*/  @!P2 STG.E.U8 desc[UR36][R6.64+0xd0], R11 ;  /* 0x0000d00b0600a986 */ /* 0x0003e2000c101124 */
[----:B------:R-:W-:Y:S05]  /*6af0*/  @P0 BRA `(.L_x_250) ;  /* 0x00000000000c0947 */ /* 0x000fea0003800000 */
[----:B------:R-:W1:Y:S02]  /*6b00*/  LDG.E.U8 R146, desc[UR36][R8.64+0xd1] ;  /* 0x0000d12408927981 */ /* 0x000e64000c1e1100 */
[----:B-1----:R-:W-:-:S05]  /*6b10*/  PRMT R11, R146, 0x8880, RZ ;  /* 0x00008880920b7816 */ /* 0x002fca00000000ff */
[----:B------:R-:W-:-:S07]  /*6b20*/  IMAD R12, R11, R136, RZ ;  /* 0x000000880b0c7224 */ /* 0x000fce00078e02ff */
.L_x_250:
[----:B------:R-:W-:Y:S05]  /*6b30*/  BSYNC B1 ;  /* 0x0000000000017941 */ /* 0x000fea0003800000 */
.L_x_249:
[----:B------:R-:W-:Y:S01]  /*6b40*/  @!P0 IMAD R35, R35, R137, R12 ;  /* 0x0000008923238224 */ /* 0x000fe200078e020c */
[----:B------:R-:W-:Y:S04]  /*6b50*/  BSSY B1, `(.L_x_251) ;  /* 0x0000006000017945 */ /* 0x000fe80003800000 */
[----:B------:R0:W-:Y:S01]  /*6b60*/  @!P0 STG.E.U8 desc[UR36][R6.64+0xd1], R35 ;  /* 0x0000d12306008986 */ /* 0x0001e2000c101124 */
[----:B------:R-:W-:Y:S05]  /*6b70*/  @P5 BRA `(.L_x_252) ;  /* 0x00000000000c5947 */ /* 0x000fea0003800000 */
[----:B------:R-:W1:Y:S02]  /*6b80*/  LDG.E.U8 R146, desc[UR36][R2.64+0xd8] ;  /* 0x0000d82402927981 */ /* 0x000e64000c1e1100 */
[----:B-1----:R-:W-:-:S05]  /*6b90*/  PRMT R11, R146, 0x8880, RZ ;  /* 0x00008880920b7816 */ /* 0x002fca00000000ff */
[----:B------:R-:W-:-:S07]  /*6ba0*/  IMAD R12, R11, R136, RZ ;  /* 0x000000880b0c7224 */ /* 0x000fce00078e02ff */
.L_x_252:
[----:B------:R-:W-:Y:S05]  /*6bb0*/  BSYNC B1 ;  /* 0x0000000000017941 */ /* 0x000fea0003800000 */
.L_x_251:
[----:B-1----:R-:W-:Y:S01]  /*6bc0*/  @!P5 IMAD R11, R36, R137, R12 ;  /* 0x00000089240bd224 */ /* 0x002fe200078e020c */
[----:B------:R-:W-:Y:S04]  /*6bd0*/  BSSY B1, `(.L_x_253) ;  /* 0x0000006000017945 */ /* 0x000fe80003800000 */
[----:B------:R1:W-:Y:S01]  /*6be0*/  @!P5 STG.E.U8 desc[UR36][R4.64+0xd8], R11 ;  /* 0x0000d80b0400d986 */ /* 0x0003e2000c101124 */
[----:B------:R-:W-:Y:S05]  /*6bf0*/  @P4 BRA `(.L_x_254) ;  /* 0x00000000000c4947 */ /* 0x000fea0003800000 */
[----:B------:R-:W1:Y:S02]  /*6c00*/  LDG.E.U8 R146, desc[UR36][R2.64+0xd9] ;  /* 0x0000d92402927981 */ /* 0x000e64000c1e1100 */
[----:B-1----:R-:W-:-:S05]  /*6c10*/  PRMT R11, R146, 0x8880, RZ ;  /* 0x00008880920b7816 */ /* 0x002fca00000000ff */
[----:B------:R-:W-:-:S07]  /*6c20*/  IMAD R12, R11, R136, RZ ;  /* 0x000000880b0c7224 */ /* 0x000fce00078e02ff */
.L_x_254:
[----:B------:R-:W-:Y:S05]  /*6c30*/  BSYNC B1 ;  /* 0x0000000000017941 */ /* 0x000fea0003800000 */
.L_x_253:
[----:B------:R-:W-:Y:S01]  /*6c40*/  @!P4 IMAD R37, R37, R137, R12 ;  /* 0x000000892525c224 */ /* 0x000fe200078e020c */
[----:B------:R-:W-:Y:S04]  /*6c50*/  BSSY B1, `(.L_x_255) ;  /* 0x0000006000017945 */ /* 0x000fe80003800000 */
[----:B------:R0:W-:Y:S01]  /*6c60*/  @!P4 STG.E.U8 desc[UR36][R4.64+0xd9], R37 ;  /* 0x0000d9250400c986 */ /* 0x0001e2000c101124 */
[----:B------:R-:W-:Y:S05]  /*6c70*/  @P3 BRA `(.L_x_256) ;  /* 0x00000000000c3947 */ /* 0x000fea0003800000 */
[----:B------:R-:W0:Y:S02]  /*6c80*/  LDG.E.U8 R146, desc[UR36][R8.64+0xd8] ;  /* 0x0000d82408927981 */ /* 0x000e24000c1e1100 */
[----:B0-----:R-:W-:-:S05]  /*6c90*/  PRMT R3, R146, 0x8880, RZ ;  /* 0x0000888092037816 */ /* 0x001fca00000000ff */
[----:B------:R-:W-:-:S07]  /*6ca0*/  IMAD R12, R3, R136, RZ ;  /* 0x00000088030c7224 */ /* 0x000fce00078e02ff */
.L_x_256:
[----:B------:R-:W-:Y:S05]  /*6cb0*/  BSYNC B1 ;  /* 0x0000000000017941 */ /* 0x000fea0003800000 */
.L_x_255:
[----:B0-----:R-:W-:Y:S01]  /*6cc0*/  @!P3 IMAD R3, R38, R137, R12 ;  /* 0x000000892603b224 */ /* 0x001fe200078e020c */
[----:B------:R-:W-:Y:S01]  /*6cd0*/  ISETP.LT.OR P1, PT, R0, 0x9, !P1 ;  /* 0x000000090000780c */ /* 0x000fe20004f21670 */
[----:B------:R-:W-:Y:S03]  /*6ce0*/  BSSY B1, `(.L_x_257) ;  /* 0x0000006000017945 */ /* 0x000fe60003800000 */
[----:B------:R0:W-:Y:S09]  /*6cf0*/  @!P3 STG.E.U8 desc[UR36][R6.64+0xd8], R3 ;  /* 0x0000d8030600b986 */ /* 0x0001f2000c101124 */
[----:B------:R-:W-:Y:S05]  /*6d00*/  @P1 BRA `(.L_x_258) ;  /* 0x00000000000c1947 */ /* 0x000fea0003800000 */
[----:B------:R-:W0:Y:S02]  /*6d10*/  LDG.E.U8 R146, desc[UR36][R8.64+0xd9] ;  /* 0x0000d92408927981 */ /* 0x000e24000c1e1100 */
[----:B0-----:R-:W-:-:S05]  /*6d20*/  PRMT R3, R146, 0x8880, RZ ;  /* 0x0000888092037816 */ /* 0x001fca00000000ff */
[----:B------:R-:W-:-:S07]  /*6d30*/  IMAD R12, R3, R136, RZ ;  /* 0x00000088030c7224 */ /* 0x000fce00078e02ff */
.L_x_258:
[----:B------:R-:W-:Y:S05]  /*6d40*/  BSYNC B1 ;  /* 0x0000000000017941 */ /* 0x000fea0003800000 */
.L_x_257:
[----:B------:R-:W-:Y:S01]  /*6d50*/  IMAD R39, R39, R137, R12 ;  /* 0x0000008927277224 */ /* 0x000fe200078e020c */
[----:B------:R-:W-:Y:S06]  /*6d60*/  @P1 BRA `(.L_x_259) ;  /* 0x0000001800281947 */ /* 0x000fec0003800000 */
[----:B------:R0:W-:Y:S01]  /*6d70*/  STG.E.U8 desc[UR36][R6.64+0xd9], R39 ;  /* 0x0000d92706007986 */ /* 0x0001e2000c101124 */
[----:B------:R-:W-:Y:S05]  /*6d80*/  BRA `(.L_x_259) ;  /* 0x0000001800207947 */ /* 0x000fea0003800000 */
.L_x_34:
[C---:B------:R-:W-:Y:S02]  /*6d90*/  ISETP.GE.AND P0, PT, R10.reuse, 0x1, PT ;  /* 0x000000010a00780c */ /* 0x040fe40003f06270 */
[----:B------:R-:W-:Y:S02]  /*6da0*/  ISETP.GE.AND P1, PT, R10, 0x2, PT ;  /* 0x000000020a00780c */ /* 0x000fe40003f26270 */
[C---:B------:R-:W-:Y:S02]  /*6db0*/  ISETP.LT.OR P4, PT, R0.reuse, 0x1, !P0 ;  /* 0x000000010000780c */ /* 0x040fe40004781670 */
[C---:B------:R-:W-:Y:S02]  /*6dc0*/  ISETP.LT.OR P5, PT, R0.reuse, 0x1, !P1 ;  /* 0x000000010000780c */ /* 0x040fe40004fa1670 */
[C---:B------:R-:W-:Y:S02]  /*6dd0*/  ISETP.LT.OR P0, PT, R0.reuse, 0x9, !P0 ;  /* 0x000000090000780c */ /* 0x040fe40004701670 */
[----:B------:R-:W-:-:S02]  /*6de0*/  ISETP.LT.OR P1, PT, R0, 0x9, !P1 ;  /* 0x000000090000780c */ /* 0x000fc40004f21670 */
[C---:B------:R-:W-:Y:S02]  /*6df0*/  ISETP.GE.AND P3, PT, R10.reuse, 0x9, PT ;  /* 0x000000090a00780c */ /* 0x040fe40003f66270 */
[----:B------:R-:W-:-:S03]  /*6e00*/  ISETP.GE.AND P2, PT, R10, 0xa, PT ;  /* 0x0000000a0a00780c */ /* 0x000fc60003f46270 */
[-C--:B------:R-:W-:Y:S02]  /*6e10*/  @!P4 IMAD R3, R120, R137.reuse, RZ ;  /* 0x000000897803c224 */ /* 0x080fe400078e02ff */
[-C--:B------:R-:W-:Y:S02]  /*6e20*/  @!P5 IMAD R121, R121, R137.reuse, RZ ;  /* 0x000000897979d224 */ /* 0x080fe400078e02ff */
[-C--:B------:R-:W-:Y:S01]  /*6e30*/  @!P0 IMAD R9, R122, R137.reuse, RZ ;  /* 0x000000897a098224 */ /* 0x080fe200078e02ff */
[----:B------:R0:W-:Y:S01]  /*6e40*/  @!P4 STG.E.U8 desc[UR36][R4.64], R3 ;  /* 0x000000030400c986 */ /* 0x0001e2000c101124 */
[C---:B------:R-:W-:Y:S01]  /*6e50*/  ISETP.LT.OR P4, PT, R0.reuse, 0x1, !P3 ;  /* 0x000000010000780c */ /* 0x040fe20005f81670 */
[----:B------:R-:W-:Y:S02]  /*6e60*/  @!P1 IMAD R123, R123, R137, RZ ;  /* 0x000000897b7b9224 */ /* 0x000fe400078e02ff */
[----:B------:R-:W-:Y:S01]  /*6e70*/  @!P5 STG.E.U8 desc[UR36][R4.64+0x1], R121 ;  /* 0x000001790400d986 */ /* 0x000fe2000c101124 */
[----:B------:R-:W-:-:S02]  /*6e80*/  ISETP.LT.OR P5, PT, R0, 0x1, !P2 ;  /* 0x000000010000780c */ /* 0x000fc400057a1670 */
[C---:B------:R-:W-:Y:S01]  /*6e90*/  ISETP.LT.OR P2, PT, R0.reuse, 0x9, !P2 ;  /* 0x000000090000780c */ /* 0x040fe20005741670 */
[----:B------:R1:W-:Y:S01]  /*6ea0*/  @!P0 STG.E.U8 desc[UR36][R6.64], R9 ;  /* 0x0000000906008986 */ /* 0x0003e2000c101124 */
[----:B------:R-:W-:Y:S02]  /*6eb0*/  ISETP.LT.OR P0, PT, R0, 0x9, !P3 ;  /* 0x000000090000780c */ /* 0x000fe40005f01670 */
[C---:B------:R-:W-:Y:S01]  /*6ec0*/  ISETP.GE.AND P3, PT, R10.reuse, 0x11, PT ;  /* 0x000000110a00780c */ /* 0x040fe20003f66270 */
[----:B------:R-:W-:Y:S01]  /*6ed0*/  @!P1 STG.E.U8 desc[UR36][R6.64+0x1], R123 ;  /* 0x0000017b06009986 */ /* 0x000fe2000c101124 */
[----:B------:R-:W-:Y:S01]  /*6ee0*/  ISETP.GE.AND P1, PT, R10, 0x12, PT ;  /* 0x000000120a00780c */ /* 0x000fe20003f26270 */
[----:B------:R-:W-:-:S04]  /*6ef0*/  @!P4 IMAD R11, R124, R137, RZ ;  /* 0x000000897c0bc224 */ /* 0x000fc800078e02ff */
[-C--:B------:R-:W-:Y:S01]  /*6f00*/  @!P5 IMAD R125, R125, R137.reuse, RZ ;  /* 0x000000897d7dd224 */ /* 0x080fe200078e02ff */
[----:B------:R-:W-:Y:S01]  /*6f10*/  @!P4 STG.E.U8 desc[UR36][R4.64+0x8], R11 ;  /* 0x0000080b0400c986 */ /* 0x000fe2000c101124 */
[C---:B------:R-:W-:Y:S01]  /*6f20*/  ISETP.LT.OR P4, PT, R0.reuse, 0x1, !P3 ;  /* 0x000000010000780c */ /* 0x040fe20005f81670 */
[-C--:B------:R-:W-:Y:S02]  /*6f30*/  @!P2 IMAD R127, R127, R137.reuse, RZ ;  /* 0x000000897f7fa224 */ /* 0x080fe400078e02ff */
[----:B------:R-:W-:Y:S01]  /*6f40*/  @!P5 STG.E.U8 desc[UR36][R4.64+0x9], R125 ;  /* 0x0000097d0400d986 */ /* 0x000fe2000c101124 */
[----:B------:R-:W-:Y:S01]  /*6f50*/  ISETP.LT.OR P5, PT, R0, 0x1, !P1 ;  /* 0x000000010000780c */ /* 0x000fe20004fa1670 */
[----:B0-----:R-:W-:Y:S01]  /*6f60*/  @!P0 IMAD R3, R126, R137, RZ ;  /* 0x000000897e038224 */ /* 0x001fe200078e02ff */
[----:B------:R-:W-:Y:S01]  /*6f70*/  ISETP.LT.OR P1, PT, R0, 0x9, !P1 ;  /* 0x000000090000780c */ /* 0x000fe20004f21670 */
[----:B------:R-:W-:Y:S01]  /*6f80*/  @!P2 STG.E.U8 desc[UR36][R6.64+0x9], R127 ;  /* 0x0000097f0600a986 */ /* 0x000fe2000c101124 */
[----:B------:R-:W-:-:S03]  /*6f90*/  ISETP.GE.AND P2, PT, R10, 0x1a, PT ;  /* 0x0000001a0a00780c */ /* 0x000fc60003f46270 */
[----:B------:R0:W-:Y:S01]  /*6fa0*/  @!P0 STG.E.U8 desc[UR36][R6.64+0x8], R3 ;  /* 0x0000080306008986 */ /* 0x0001e2000c101124 */
[----:B------:R-:W-:Y:S01]  /*6fb0*/  ISETP.LT.OR P0, PT, R0, 0x9, !P3 ;  /* 0x000000090000780c */ /* 0x000fe20005f01670 */
[----:B-1----:R-:W-:Y:S01]  /*6fc0*/  @!P4 IMAD R9, R128, R137, RZ ;  /* 0x000000898009c224 */ /* 0x002fe200078e02ff */
[----:B------:R-:W-:-:S03]  /*6fd0*/  ISETP.GE.AND P3, PT, R10, 0x19, PT ;  /* 0x000000190a00780c */ /* 0x000fc60003f66270 */
[-C--:B------:R-:W-:Y:S01]  /*6fe0*/  @!P5 IMAD R129, R129, R137.reuse, RZ ;  /* 0x000000898181d224 */ /* 0x080fe200078e02ff */
[----:B------:R-:W-:Y:S01]  /*6ff0*/  @!P4 STG.E.U8 desc[UR36][R4.64+0x10], R9 ;  /* 0x000010090400c986 */ /* 0x000fe2000c101124 */
[C---:B------:R-:W-:Y:S01]  /*7000*/  ISETP.LT.OR P4, PT, R0.reuse, 0x1, !P3 ;  /* 0x000000010000780c */ /* 0x040fe20005f81670 */
[-C--:B------:R-:W-:Y:S02]  /*7010*/  @!P1 IMAD R131, R131, R137.reuse, RZ ;  /* 0x0000008983839224 */ /* 0x080fe400078e02ff */
[----:B------:R-:W-:Y:S01]  /*7020*/  @!P5 STG.E.U8 desc[UR36][R4.64+0x11], R129 ;  /* 0x000011810400d986 */ /* 0x000fe2000c101124 */
[----:B------:R-:W-:Y:S02]  /*7030*/  ISETP.LT.OR P5, PT, R0, 0x1, !P2 ;  /* 0x000000010000780c */ /* 0x000fe400057a1670 */
[----:B0-----:R-:W-:Y:S01]  /*7040*/  @!P0 IMAD R3, R130, R137, RZ ;  /* 0x0000008982038224 */ /* 0x001fe200078e02ff */
[----:B------:R-:W-:Y:S01]  /*7050*/  @!P1 STG.E.U8 desc[UR36][R6.64+0x11], R131 ;  /* 0x0000118306009986 */ /* 0x000fe2000c101124 */
[----:B------:R-:W-:-:S02]  /*7060*/  ISETP.LT.OR P2, PT, R0, 0x9, !P2 ;  /* 0x000000090000780c */ /* 0x000fc40005741670 */
[----:B------:R-:W-:Y:S01]  /*7070*/  ISETP.GE.AND P1, PT, R10, 0x22, PT ;  /* 0x000000220a00780c */ /* 0x000fe20003f26270 */
[----:B------:R0:W-:Y:S01]  /*7080*/  @!P0 STG.E.U8 desc[UR36][R6.64+0x10], R3 ;  /* 0x0000100306008986 */ /* 0x0001e2000c101124 */
[----:B------:R-:W-:Y:S01]  /*7090*/  ISETP.LT.OR P0, PT, R0, 0x9, !P3 ;  /* 0x000000090000780c */ /* 0x000fe20005f01670 */
[----:B------:R-:W-:Y:S01]  /*70a0*/  @!P4 IMAD R11, R132, R137, RZ ;  /* 0x00000089840bc224 */ /* 0x000fe200078e02ff */
[----:B------:R-:W-:-:S03]  /*70b0*/  ISETP.GE.AND P3, PT, R10, 0x21, PT ;  /* 0x000000210a00780c */ /* 0x000fc60003f66270 */
[-C--:B------:R-:W-:Y:S01]  /*70c0*/  @!P5 IMAD R133, R133, R137.reuse, RZ ;  /* 0x000000898585d224 */ /* 0x080fe200078e02ff */
[----:B------:R-:W-:Y:S01]  /*70d0*/  @!P4 STG.E.U8 desc[UR36][R4.64+0x18], R11 ;  /* 0x0000180b0400c986 */ /* 0x000fe2000c101124 */
[C---:B------:R-:W-:Y:S02]  /*70e0*/  ISETP.LT.OR P4, PT, R0.reuse, 0x1, !P3 ;  /* 0x000000010000780c */ /* 0x040fe40005f81670 */
[-C--:B------:R-:W-:Y:S01]  /*70f0*/  @!P2 IMAD R135, R135, R137.reuse, RZ ;  /* 0x000000898787a224 */ /* 0x080fe200078e02ff */
        /* <DEDUP_REMOVED lines=18> */
[----:B------:R-:W-:-:S02]  /*7220*/  ISETP.GE.AND P1, PT, R10, 0x32, PT ;  /* 0x000000320a00780c */ /* 0x000fc40003f26270 */
[C---:B------:R-:W-:Y:S01]  /*7230*/  ISETP.LT.OR P2, PT, R0.reuse, 0x9, !P2 ;  /* 0x000000090000780c */ /* 0x040fe20005741670 */
[----:B------:R0:W-:Y:S01]  /*7240*/  @!P0 STG.E.U8 desc[UR36][R6.64+0x20], R3 ;  /* 0x0000200306008986 */ /* 0x0001e2000c101124 */
[----:B------:R-:W-:Y:S01]  /*7250*/  ISETP.LT.OR P0, PT, R0, 0x9, !P3 ;  /* 0x000000090000780c */ /* 0x000fe20005f01670 */
[----:B------:R-:W-:Y:S01]  /*7260*/  @!P4 IMAD R11, R108, R137, RZ ;  /* 0x000000896c0bc224 */ /* 0x000fe200078e02ff */
[----:B------:R-:W-:-:S03]  /*7270*/  ISETP.GE.AND P3, PT, R10, 0x31, PT ;  /* 0x000000310a00780c */ /* 0x000fc60003f66270 */
[----:B------:R-:W-:Y:S01]  /*7280*/  @!P5 IMAD R109, R109, R137, RZ ;  /* 0x000000896d6dd224 */ /* 0x000fe200078e02ff */
[----:B------:R-:W-:Y:S01]  /*7290*/  @!P4 STG.E.U8 desc[UR36][R4.64+0x28], R11 ;  /* 0x0000280b0400c986 */ /* 0x000fe2000c101124 */
[----:B------:R-:W-:-:S03]  /*72a0*/  ISETP.LT.OR P4, PT, R0, 0x1, !P3 ;  /* 0x000000010000780c */ /* 0x000fc60005f81670 */
[----:B------:R-:W-:Y:S01]  /*72b0*/  @!P5 STG.E.U8 desc[UR36][R4.64+0x29], R109 ;  /* 0x0000296d0400d986 */ /* 0x000fe2000c101124 */
[C---:B------:R-:W-:Y:S01]  /*72c0*/  ISETP.LT.OR P5, PT, R0.reuse, 0x1, !P1 ;  /* 0x000000010000780c */ /* 0x040fe20004fa1670 */
[-C--:B------:R-:W-:Y:S01]  /*72d0*/  @!P2 IMAD R111, R111, R137.reuse, RZ ;  /* 0x000000896f6fa224 */ /* 0x080fe200078e02ff */
[----:B------:R-:W-:Y:S01]  /*72e0*/  ISETP.LT.OR P1, PT, R0, 0x9, !P1 ;  /* 0x000000090000780c */ /* 0x000fe20004f21670 */
[----:B0-----:R-:W-:-:S03]  /*72f0*/  @!P0 IMAD R3, R110, R137, RZ ;  /* 0x000000896e038224 */ /* 0x001fc600078e02ff */
[----:B------:R-:W-:Y:S01]  /*7300*/  @!P2 STG.E.U8 desc[UR36][R6.64+0x29], R111 ;  /* 0x0000296f0600a986 */ /* 0x000fe2000c101124 */
[----:B------:R-:W-:Y:S02]  /*7310*/  ISETP.GE.AND P2, PT, R10, 0x3a, PT ;  /* 0x0000003a0a00780c */ /* 0x000fe40003f46270 */
[-C--:B------:R-:W-:Y:S01]  /*7320*/  @!P4 IMAD R9, R112, R137.reuse, RZ ;  /* 0x000000897009c224 */ /* 0x080fe200078e02ff */
[----:B------:R0:W-:Y:S01]  /*7330*/  @!P0 STG.E.U8 desc[UR36][R6.64+0x28], R3 ;  /* 0x0000280306008986 */ /* 0x0001e2000c101124 */
[----:B------:R-:W-:Y:S02]  /*7340*/  ISETP.LT.OR P0, PT, R0, 0x9, !P3 ;  /* 0x000000090000780c */ /* 0x000fe40005f01670 */
[-C--:B------:R-:W-:Y:S01]  /*7350*/  @!P5 IMAD R113, R113, R137.reuse, RZ ;  /* 0x000000897171d224 */ /* 0x080fe200078e02ff */
[----:B------:R-:W-:Y:S01]  /*7360*/  ISETP.GE.AND P3, PT, R10, 0x39, PT ;  /* 0x000000390a00780c */ /* 0x000fe20003f66270 */
[----:B------:R-:W-:Y:S01]  /*7370*/  @!P4 STG.E.U8 desc[UR36][R4.64+0x30], R9 ;  /* 0x000030090400c986 */ /* 0x000fe2000c101124 */
[----:B------:R-:W-:-:S02]  /*7380*/  @!P1 IMAD R115, R115, R137, RZ ;  /* 0x0000008973739224 */ /* 0x000fc400078e02ff */
[C---:B------:R-:W-:Y:S01]  /*7390*/  ISETP.LT.OR P4, PT, R0.reuse, 0x1, !P3 ;  /* 0x000000010000780c */ /* 0x040fe20005f81670 */
[----:B------:R-:W-:Y:S01]  /*73a0*/  @!P5 STG.E.U8 desc[UR36][R4.64+0x31], R113 ;  /* 0x000031710400d986 */ /* 0x000fe2000c101124 */
[C---:B------:R-:W-:Y:S02]  /*73b0*/  ISETP.LT.OR P5, PT, R0.reuse, 0x1, !P2 ;  /* 0x000000010000780c */ /* 0x040fe400057a1670 */
[----:B------:R-:W-:Y:S01]  /*73c0*/  ISETP.LT.OR P2, PT, R0, 0x9, !P2 ;  /* 0x000000090000780c */ /* 0x000fe20005741670 */
[----:B------:R-:W-:Y:S01]  /*73d0*/  @!P1 STG.E.U8 desc[UR36][R6.64+0x31], R115 ;  /* 0x0000317306009986 */ /* 0x000fe2000c101124 */
[----:B0-----:R-:W-:Y:S01]  /*73e0*/  @!P0 IMAD R3, R114, R137, RZ ;  /* 0x0000008972038224 */ /* 0x001fe200078e02ff */
[----:B------:R-:W-:-:S04]  /*73f0*/  ISETP.GE.AND P1, PT, R10, 0x42, PT ;  /* 0x000000420a00780c */ /* 0x000fc80003f26270 */
[----:B------:R0:W-:Y:S01]  /*7400*/  @!P0 STG.E.U8 desc[UR36][R6.64+0x30], R3 ;  /* 0x0000300306008986 */ /* 0x0001e2000c101124 */
[----:B------:R-:W-:Y:S01]  /*7410*/  ISETP.LT.OR P0, PT, R0, 0x9, !P3 ;  /* 0x000000090000780c */ /* 0x000fe20005f01670 */
[-C--:B------:R-:W-:Y:S01]  /*7420*/  @!P4 IMAD R11, R116, R137.reuse, RZ ;  /* 0x00000089740bc224 */ /* 0x080fe200078e02ff */
[----:B------:R-:W-:Y:S01]  /*7430*/  ISETP.GE.AND P3, PT, R10, 0x41, PT ;  /* 0x000000410a00780c */ /* 0x000fe20003f66270 */
[-C--:B------:R-:W-:Y:S02]  /*7440*/  @!P5 IMAD R117, R117, R137.reuse, RZ ;  /* 0x000000897575d224 */ /* 0x080fe400078e02ff */
[----:B------:R-:W-:Y:S01]  /*7450*/  @!P2 IMAD R119, R119, R137, RZ ;  /* 0x000000897777a224 */ /* 0x000fe200078e02ff */
[----:B------:R-:W-:Y:S01]  /*7460*/  @!P4 STG.E.U8 desc[UR36][R4.64+0x38], R11 ;  /* 0x0000380b0400c986 */ /* 0x000fe2000c101124 */
[----:B------:R-:W-:-:S03]  /*7470*/  ISETP.LT.OR P4, PT, R0, 0x1, !P3 ;  /* 0x000000010000780c */ /* 0x000fc60005f81670 */
[----:B------:R-:W-:Y:S01]  /*7480*/  @!P5 STG.E.U8 desc[UR36][R4.64+0x39], R117 ;  /* 0x000039750400d986 */ /* 0x000fe2000c101124 */
[----:B------:R-:W-:Y:S02]  /*7490*/  ISETP.LT.OR P5, PT, R0, 0x1, !P1 ;  /* 0x000000010000780c */ /* 0x000fe40004fa1670 */
[-C--:B0-----:R-:W-:Y:S01]  /*74a0*/  @!P0 IMAD R3, R118, R137.reuse, RZ ;  /* 0x0000008976038224 */ /* 0x081fe200078e02ff */
[----:B------:R-:W-:Y:S01]  /*74b0*/  @!P2 STG.E.U8 desc[UR36][R6.64+0x39], R119 ;  /* 0x000039770600a986 */ /* 0x000fe2000c101124 */
[----:B------:R-:W-:Y:S02]  /*74c0*/  ISETP.LT.OR P1, PT, R0, 0x9, !P1 ;  /* 0x000000090000780c */ /* 0x000fe40004f21670 */
        /* <DEDUP_REMOVED lines=75> */
[-C--:B------:R-:W-:Y:S01]  /*7980*/  @!P5 IMAD R77, R77, R137.reuse, RZ ;  /* 0x000000894d4dd224 */ /* 0x080fe200078e02ff */
[----:B------:R-:W-:Y:S01]  /*7990*/  @!P4 STG.E.U8 desc[UR36][R4.64+0x68], R11 ;  /* 0x0000680b0400c986 */ /* 0x000fe2000c101124 */
[C---:B------:R-:W-:Y:S02]  /*79a0*/  ISETP.LT.OR P4, PT, R0.reuse, 0x1, !P1 ;  /* 0x000000010000780c */ /* 0x040fe40004f81670 */
[C---:B------:R-:W-:Y:S01]  /*79b0*/  ISETP.LT.OR P1, PT, R0.reuse, 0x9, !P1 ;  /* 0x000000090000780c */ /* 0x040fe20004f21670 */
        /* <DEDUP_REMOVED lines=9> */
[----:B------:R-:W-:Y:S02]  /*7a50*/  ISETP.GE.AND P0, PT, R10, 0x7a, PT ;  /* 0x0000007a0a00780c */ /* 0x000fe40003f06270 */
[-C--:B------:R-:W-:Y:S01]  /*7a60*/  @!P5 IMAD R81, R81, R137.reuse, RZ ;  /* 0x000000895151d224 */ /* 0x080fe200078e02ff */
[----:B------:R-:W-:Y:S01]  /*7a70*/  @!P4 STG.E.U8 desc[UR36][R4.64+0x70], R9 ;  /* 0x000070090400c986 */ /* 0x000fe2000c101124 */
[C---:B------:R-:W-:Y:S01]  /*7a80*/  ISETP.LT.OR P4, PT, R0.reuse, 0x1, !P3 ;  /* 0x000000010000780c */ /* 0x040fe20005f81670 */
[-C--:B------:R-:W-:Y:S01]  /*7a90*/  @!P2 IMAD R83, R83, R137.reuse, RZ ;  /* 0x000000895353a224 */ /* 0x080fe200078e02ff */
[C---:B------:R-:W-:Y:S01]  /*7aa0*/  ISETP.LT.OR P3, PT, R0.reuse, 0x9, !P3 ;  /* 0x000000090000780c */ /* 0x040fe20005f61670 */
[----:B------:R-:W-:Y:S01]  /*7ab0*/  @!P5 STG.E.U8 desc[UR36][R4.64+0x71], R81 ;  /* 0x000071510400d986 */ /* 0x000fe2000c101124 */
[----:B------:R-:W-:Y:S01]  /*7ac0*/  ISETP.LT.OR P5, PT, R0, 0x1, !P0 ;  /* 0x000000010000780c */ /* 0x000fe200047a1670 */
[----:B0-----:R-:W-:-:S02]  /*7ad0*/  @!P1 IMAD R3, R82, R137, RZ ;  /* 0x0000008952039224 */ /* 0x001fc400078e02ff */
[----:B------:R-:W-:Y:S01]  /*7ae0*/  @!P2 STG.E.U8 desc[UR36][R6.64+0x71], R83 ;  /* 0x000071530600a986 */ /* 0x000fe2000c101124 */
[----:B------:R-:W-:Y:S02]  /*7af0*/  ISETP.LT.OR P2, PT, R0, 0x9, !P0 ;  /* 0x000000090000780c */ /* 0x000fe40004741670 */
[----:B------:R-:W-:Y:S01]  /*7b00*/  ISETP.GE.AND P0, PT, R10, 0x82, PT ;  /* 0x000000820a00780c */ /* 0x000fe20003f06270 */
[----:B------:R0:W-:Y:S02]  /*7b10*/  @!P1 STG.E.U8 desc[UR36][R6.64+0x70], R3 ;  /* 0x0000700306009986 */ /* 0x0001e4000c101124 */
[----:B------:R-:W-:Y:S01]  /*7b20*/  @!P4 IMAD R11, R84, R137, RZ ;  /* 0x00000089540bc224 */ /* 0x000fe200078e02ff */
[----:B------:R-:W-:-:S03]  /*7b30*/  ISETP.GE.AND P1, PT, R10, 0x81, PT ;  /* 0x000000810a00780c */ /* 0x000fc60003f26270 */
[-C--:B------:R-:W-:Y:S01]  /*7b40*/  @!P5 IMAD R85, R85, R137.reuse, RZ ;  /* 0x000000895555d224 */ /* 0x080fe200078e02ff */
[----:B------:R-:W-:Y:S01]  /*7b50*/  @!P4 STG.E.U8 desc[UR36][R4.64+0x78], R11 ;  /* 0x0000780b0400c986 */ /* 0x000fe2000c101124 */
[C---:B------:R-:W-:Y:S02]  /*7b60*/  ISETP.LT.OR P4, PT, R0.reuse, 0x1, !P0 ;  /* 0x000000010000780c */ /* 0x040fe40004781670 */
[C---:B------:R-:W-:Y:S01]  /*7b70*/  ISETP.LT.OR P0, PT, R0.reuse, 0x9, !P0 ;  /* 0x000000090000780c */ /* 0x040fe20004701670 */
[----:B------:R-:W-:Y:S01]  /*7b80*/  @!P5 STG.E.U8 desc[UR36][R4.64+0x79], R85 ;  /* 0x000079550400d986 */ /* 0x000fe2000c101124 */
[----:B------:R-:W-:Y:S01]  /*7b90*/  ISETP.LT.OR P5, PT, R0, 0x1, !P1 ;  /* 0x000000010000780c */ /* 0x000fe20004fa1670 */
[-C--:B0-----:R-:W-:Y:S01]  /*7ba0*/  @!P3 IMAD R3, R86, R137.reuse, RZ ;  /* 0x000000895603b224 */ /* 0x081fe200078e02ff */
[----:B------:R-:W-:Y:S01]  /*7bb0*/  ISETP.LT.OR P1, PT, R0, 0x9, !P1 ;  /* 0x000000090000780c */ /* 0x000fe20004f21670 */
[----:B------:R-:W-:-:S03]  /*7bc0*/  @!P2 IMAD R87, R87, R137, RZ ;  /* 0x000000895757a224 */ /* 0x000fc600078e02ff */
[----:B------:R0:W-:Y:S01]  /*7bd0*/  @!P3 STG.E.U8 desc[UR36][R6.64+0x78], R3 ;  /* 0x000078030600b986 */ /* 0x0001e2000c101124 */
[C---:B------:R-:W-:Y:S02]  /*7be0*/  ISETP.GE.AND P3, PT, R10.reuse, 0x89, PT ;  /* 0x000000890a00780c */ /* 0x040fe40003f66270 */
[-C--:B------:R-:W-:Y:S01]  /*7bf0*/  @!P4 IMAD R57, R57, R137.reuse, RZ ;  /* 0x000000893939c224 */ /* 0x080fe200078e02ff */
[----:B------:R-:W-:Y:S01]  /*7c00*/  @!P2 STG.E.U8 desc[UR36][R6.64+0x79], R87 ;  /* 0x000079570600a986 */ /* 0x000fe2000c101124 */
[----:B------:R-:W-:Y:S01]  /*7c10*/  ISETP.GE.AND P2, PT, R10, 0x8a, PT ;  /* 0x0000008a0a00780c */ /* 0x000fe20003f46270 */
[-C--:B------:R-:W-:Y:S02]  /*7c20*/  @!P0 IMAD R59, R59, R137.reuse, RZ ;  /* 0x000000893b3b8224 */ /* 0x080fe400078e02ff */
[-C--:B------:R-:W-:Y:S01]  /*7c30*/  @!P5 IMAD R9, R56, R137.reuse, RZ ;  /* 0x000000893809d224 */ /* 0x080fe200078e02ff */
[----:B------:R-:W-:Y:S01]  /*7c40*/  @!P4 STG.E.U8 desc[UR36][R4.64+0x81], R57 ;  /* 0x000081390400c986 */ /* 0x000fe2000c101124 */
[----:B------:R-:W-:Y:S01]  /*7c50*/  ISETP.LT.OR P4, PT, R0, 0x1, !P3 ;  /* 0x000000010000780c */ /* 0x000fe20005f81670 */
[----:B0-----:R-:W-:-:S02]  /*7c60*/  @!P1 IMAD R3, R58, R137, RZ ;  /* 0x000000893a039224 */ /* 0x001fc400078e02ff */
[----:B------:R-:W-:Y:S01]  /*7c70*/  @!P5 STG.E.U8 desc[UR36][R4.64+0x80], R9 ;  /* 0x000080090400d986 */ /* 0x000fe2000c101124 */
[C---:B------:R-:W-:Y:S02]  /*7c80*/  ISETP.LT.OR P5, PT, R0.reuse, 0x1, !P2 ;  /* 0x000000010000780c */ /* 0x040fe400057a1670 */
[----:B------:R-:W-:Y:S01]  /*7c90*/  ISETP.LT.OR P3, PT, R0, 0x9, !P3 ;  /* 0x000000090000780c */ /* 0x000fe20005f61670 */
[----:B------:R0:W-:Y:S01]  /*7ca0*/  @!P1 STG.E.U8 desc[UR36][R6.64+0x80], R3 ;  /* 0x0000800306009986 */ /* 0x0001e2000c101124 */
[----:B------:R-:W-:Y:S02]  /*7cb0*/  ISETP.GE.AND P1, PT, R10, 0x91, PT ;  /* 0x000000910a00780c */ /* 0x000fe40003f26270 */
[----:B------:R-:W-:Y:S01]  /*7cc0*/  ISETP.LT.OR P2, PT, R0, 0x9, !P2 ;  /* 0x000000090000780c */ /* 0x000fe20005741670 */
[----:B------:R-:W-:Y:S01]  /*7cd0*/  @!P0 STG.E.U8 desc[UR36][R6.64+0x81], R59 ;  /* 0x0000813b06008986 */ /* 0x000fe2000c101124 */
[----:B------:R-:W-:Y:S01]  /*7ce0*/  ISETP.GE.AND P0, PT, R10, 0x92, PT ;  /* 0x000000920a00780c */ /* 0x000fe20003f06270 */
[----:B------:R-:W-:-:S04]  /*7cf0*/  @!P4 IMAD R11, R60, R137, RZ ;  /* 0x000000893c0bc224 */ /* 0x000fc800078e02ff */
[-C--:B------:R-:W-:Y:S01]  /*7d00*/  @!P5 IMAD R61, R61, R137.reuse, RZ ;  /* 0x000000893d3dd224 */ /* 0x080fe200078e02ff */
[----:B------:R-:W-:Y:S01]  /*7d10*/  @!P4 STG.E.U8 desc[UR36][R4.64+0x88], R11 ;  /* 0x0000880b0400c986 */ /* 0x000fe2000c101124 */
[----:B------:R-:W-:Y:S01]  /*7d20*/  ISETP.LT.OR P4, PT, R0, 0x1, !P1 ;  /* 0x000000010000780c */ /* 0x000fe20004f81670 */
[-C--:B0-----:R-:W-:Y:S01]  /*7d30*/  @!P3 IMAD R3, R62, R137.reuse, RZ ;  /* 0x000000893e03b224 */ /* 0x081fe200078e02ff */
[C---:B------:R-:W-:Y:S01]  /*7d40*/  ISETP.LT.OR P1, PT, R0.reuse, 0x9, !P1 ;  /* 0x000000090000780c */ /* 0x040fe20004f21670 */
[----:B------:R-:W-:Y:S01]  /*7d50*/  @!P5 STG.E.U8 desc[UR36][R4.64+0x89], R61 ;  /* 0x0000893d0400d986 */ /* 0x000fe2000c101124 */
[C---:B------:R-:W-:Y:S01]  /*7d60*/  ISETP.LT.OR P5, PT, R0.reuse, 0x1, !P0 ;  /* 0x000000010000780c */ /* 0x040fe200047a1670 */
[----:B------:R-:W-:Y:S01]  /*7d70*/  @!P2 IMAD R63, R63, R137, RZ ;  /* 0x000000893f3fa224 */ /* 0x000fe200078e02ff */
[----:B------:R-:W-:Y:S01]  /*7d80*/  ISETP.LT.OR P0, PT, R0, 0x9, !P0 ;  /* 0x000000090000780c */ /* 0x000fe20004701670 */
[----:B------:R0:W-:Y:S01]  /*7d90*/  @!P3 STG.E.U8 desc[UR36][R6.64+0x88], R3 ;  /* 0x000088030600b986 */ /* 0x0001e2000c101124 */
[----:B------:R-:W-:-:S03]  /*7da0*/  ISETP.GE.AND P3, PT, R10, 0x99, PT ;  /* 0x000000990a00780c */ /* 0x000fc60003f66270 */
        /* <DEDUP_REMOVED lines=30> */
[-C--:B------:R-:W-:Y:S02]  /*7f90*/  @!P4 IMAD R41, R41, R137.reuse, RZ ;  /* 0x000000892929c224 */ /* 0x080fe400078e02ff */
[-C--:B------:R-:W-:Y:S02]  /*7fa0*/  @!P1 IMAD R43, R43, R137.reuse, RZ ;  /* 0x000000892b2b9224 */ /* 0x080fe400078e02ff */
[-C--:B------:R-:W-:Y:S01]  /*7fb0*/  @!P5 IMAD R9, R40, R137.reuse, RZ ;  /* 0x000000892809d224 */ /* 0x080fe200078e02ff */
[----:B------:R-:W-:Y:S01]  /*7fc0*/  @!P4 STG.E.U8 desc[UR36][R4.64+0xa1], R41 ;  /* 0x0000a1290400c986 */ /* 0x000fe2000c101124 */
[----:B------:R-:W-:Y:S01]  /*7fd0*/  ISETP.LT.OR P4, PT, R0, 0x1, !P2 ;  /* 0x000000010000780c */ /* 0x000fe20005781670 */
[----:B0-----:R-:W-:Y:S01]  /*7fe0*/  @!P0 IMAD R3, R42, R137, RZ ;  /* 0x000000892a038224 */ /* 0x001fe200078e02ff */
[C---:B------:R-:W-:Y:S01]  /*7ff0*/  ISETP.LT.OR P2, PT, R0.reuse, 0x9, !P2 ;  /* 0x000000090000780c */ /* 0x040fe20005741670 */
[----:B------:R-:W-:Y:S01]  /*8000*/  @!P5 STG.E.U8 desc[UR36][R4.64+0xa0], R9 ;  /* 0x0000a0090400d986 */ /* 0x000fe2000c101124 */
[----:B------:R-:W-:-:S02]  /*8010*/  ISETP.LT.OR P5, PT, R0, 0x1, !P3 ;  /* 0x000000010000780c */ /* 0x000fc40005fa1670 */
        /* <DEDUP_REMOVED lines=77> */
[----:B------:R1:W-:Y:S01]  /*84f0*/  @!P4 STG.E.U8 desc[UR36][R4.64+0xd0], R9 ;  /* 0x0000d0090400c986 */ /* 0x0003e2000c101124 */
[----:B------:R-:W-:Y:S01]  /*8500*/  ISETP.LT.OR P4, PT, R0, 0x1, !P3 ;  /* 0x000000010000780c */ /* 0x000fe20005f81670 */
[-C--:B0-----:R-:W-:Y:S01]  /*8510*/  @!P1 IMAD R3, R34, R137.reuse, RZ ;  /* 0x0000008922039224 */ /* 0x081fe200078e02ff */
[C---:B------:R-:W-:Y:S01]  /*8520*/  ISETP.LT.OR P3, PT, R0.reuse, 0x9, !P3 ;  /* 0x000000090000780c */ /* 0x040fe20005f61670 */
[----:B------:R0:W-:Y:S01]  /*8530*/  @!P5 STG.E.U8 desc[UR36][R4.64+0xd1], R33 ;  /* 0x0000d1210400d986 */ /* 0x0001e2000c101124 */
[C---:B------:R-:W-:Y:S01]  /*8540*/  ISETP.LT.OR P5, PT, R0.reuse, 0x1, !P2 ;  /* 0x000000010000780c */ /* 0x040fe200057a1670 */
[-C--:B------:R-:W-:Y:S01]  /*8550*/  @!P0 IMAD R35, R35, R137.reuse, RZ ;  /* 0x0000008923238224 */ /* 0x080fe200078e02ff */
[----:B------:R-:W-:Y:S01]  /*8560*/  ISETP.LT.OR P2, PT, R0, 0x9, !P2 ;  /* 0x000000090000780c */ /* 0x000fe20005741670 */
[----:B------:R0:W-:Y:S04]  /*8570*/  @!P1 STG.E.U8 desc[UR36][R6.64+0xd0], R3 ;  /* 0x0000d00306009986 */ /* 0x0001e8000c101124 */
[----:B------:R0:W-:Y:S02]  /*8580*/  @!P0 STG.E.U8 desc[UR36][R6.64+0xd1], R35 ;  /* 0x0000d12306008986 */ /* 0x0001e4000c101124 */
[----:B-1----:R-:W-:-:S02]  /*8590*/  @!P4 IMAD R9, R36, R137, RZ ;  /* 0x000000892409c224 */ /* 0x002fc400078e02ff */
[-C--:B------:R-:W-:Y:S02]  /*85a0*/  @!P3 IMAD R11, R38, R137.reuse, RZ ;  /* 0x00000089260bb224 */ /* 0x080fe400078e02ff */
[-C--:B------:R-:W-:Y:S01]  /*85b0*/  @!P5 IMAD R37, R37, R137.reuse, RZ ;  /* 0x000000892525d224 */ /* 0x080fe200078e02ff */
[----:B------:R0:W-:Y:S01]  /*85c0*/  @!P4 STG.E.U8 desc[UR36][R4.64+0xd8], R9 ;  /* 0x0000d8090400c986 */ /* 0x0001e2000c101124 */
[----:B------:R-:W-:-:S03]  /*85d0*/  @!P2 IMAD R39, R39, R137, RZ ;  /* 0x000000892727a224 */ /* 0x000fc600078e02ff */
[----:B------:R0:W-:Y:S04]  /*85e0*/  @!P5 STG.E.U8 desc[UR36][R4.64+0xd9], R37 ;  /* 0x0000d9250400d986 */ /* 0x0001e8000c101124 */
[----:B------:R0:W-:Y:S04]  /*85f0*/  @!P3 STG.E.U8 desc[UR36][R6.64+0xd8], R11 ;  /* 0x0000d80b0600b986 */ /* 0x0001e8000c101124 */
[----:B------:R0:W-:Y:S02]  /*8600*/  @!P2 STG.E.U8 desc[UR36][R6.64+0xd9], R39 ;  /* 0x0000d9270600a986 */ /* 0x0001e4000c101124 */
.L_x_259:
[----:B------:R-:W-:Y:S05]  /*8610*/  BSYNC B0 ;  /* 0x0000000000007941 */ /* 0x000fea0003800000 */
.L_x_33:
[----:B0-----:R-:W2:Y:S01]  /*8620*/  LDL.64 R2, [R1] ;  /* 0x0000000001027983 */ /* 0x001ea20000100a00 */
[----:B------:R-:W-:Y:S01]  /*8630*/  ULDC.64 UR4, c[0x0][0x650] ;  /* 0x0001940000047ab9 */ /* 0x000fe20000000a00 */
[----:B------:R0:W-:Y:S01]  /*8640*/  SYNCS.ARRIVE.TRANS64.A1T0 RZ, [R144+UR44], RZ ;  /* 0x000000ff90ff79a7 */ /* 0x0001e2000810002c */
[----:B------:R-:W-:Y:S01]  /*8650*/  PRMT R0, RZ, 0x7610, R0 ;  /* 0x00007610ff007816 */ /* 0x000fe20000000000 */
[----:B------:R-:W-:Y:S02]  /*8660*/  IMAD.MOV.U32 R19, RZ, RZ, -0x1 ;  /* 0xffffffffff137424 */ /* 0x000fe400078e00ff */
[----:B------:R-:W-:Y:S01]  /*8670*/  IMAD.MOV.U32 R22, RZ, RZ, -0x1 ;  /* 0xffffffffff167424 */ /* 0x000fe200078e00ff */
[----:B--2---:R-:W-:-:S04]  /*8680*/  LEA R18, P0, R2, R18, 0x1 ;  /* 0x0000001202127211 */ /* 0x004fc800078008ff */
[----:B------:R-:W-:Y:S01]  /*8690*/  LEA.HI.X R17, R2, R17, R23, 0x1, P0 ;  /* 0x0000001102117211 */ /* 0x000fe200000f0c17 */
[----:B------:R-:W-:Y:S01]  /*86a0*/  IMAD.MOV.U32 R2, RZ, RZ, -0x1 ;  /* 0xffffffffff027424 */ /* 0x000fe200078e00ff */
[----:B------:R-:W-:-:S04]  /*86b0*/  ISETP.GE.U32.AND P0, PT, R18, UR4, PT ;  /* 0x0000000412007c0c */ /* 0x000fc8000bf06070 */
[----:B------:R-:W-:-:S13]  /*86c0*/  ISETP.GE.U32.AND.EX P0, PT, R17, UR5, PT, P0 ;  /* 0x0000000511007c0c */ /* 0x000fda000bf06100 */
[----:B0-----:R-:W-:Y:S05]  /*86d0*/  @P0 BRA `(.L_x_260) ;  /* 0x0000000400700947 */ /* 0x001fea0003800000 */
[----:B------:R-:W0:Y:S01]  /*86e0*/  S2R R10, SR_CTAID.X ;  /* 0x00000000000a7919 */ /* 0x000e220000002500 */
[----:B------:R-:W2:Y:S01]  /*86f0*/  LDC.64 R8, c[0x0][0x628] ;  /* 0x00018a00ff087b82 */ /* 0x000ea20000000a00 */
[----:B------:R-:W-:Y:S01]  /*8700*/  ULDC UR4, c[0x0][0x150] ;  /* 0x0000540000047ab9 */ /* 0x000fe20000000800 */
[----:B---3--:R-:W-:Y:S01]  /*8710*/  IMAD.MOV.U32 R6, RZ, RZ, R18 ;  /* 0x000000ffff067224 */ /* 0x008fe200078e0012 */
[----:B------:R-:W3:Y:S01]  /*8720*/  S2R R20, SR_CTAID.Y ;  /* 0x0000000000147919 */ /* 0x000ee20000002600 */
[----:B------:R-:W-:-:S04]  /*8730*/  IMAD.MOV.U32 R7, RZ, RZ, R17 ;  /* 0x000000ffff077224 */ /* 0x000fc800078e0011 */
[----:B------:R-:W1:Y:S08]  /*8740*/  LDC R15, c[0x0][0x144] ;  /* 0x00005100ff0f7b82 */ /* 0x000e700000000800 */
[----:B------:R-:W1:Y:S08]  /*8750*/  LDC R0, c[0x0][0x630] ;  /* 0x00018c00ff007b82 */ /* 0x000e700000000800 */
[----:B------:R-:W1:Y:S01]  /*8760*/  LDC.64 R12, c[0x0][0x620] ;  /* 0x00018800ff0c7b82 */ /* 0x000e620000000a00 */
[----:B--2---:R-:W-:-:S04]  /*8770*/  ISETP.NE.U32.AND P0, PT, R8, RZ, PT ;  /* 0x000000ff0800720c */ /* 0x004fc80003f05070 */
[----:B------:R-:W-:Y:S02]  /*8780*/  ISETP.NE.AND.EX P0, PT, R9, RZ, PT, P0 ;  /* 0x000000ff0900720c */ /* 0x000fe40003f05300 */
[----:B0-----:R-:W-:-:S05]  /*8790*/  I2FP.F32.U32 R2, R10 ;  /* 0x0000000a00027245 */ /* 0x001fca0000201000 */
[----:B------:R-:W-:-:S04]  /*87a0*/  FMUL R2, R2, UR4 ;  /* 0x0000000402027c20 */ /* 0x000fc80008400000 */
[----:B------:R0:W2:Y:S02]  /*87b0*/  F2I.U32.TRUNC.NTZ R14, R2 ;  /* 0x00000002000e7305 */ /* 0x0000a4000020f000 */
[----:B---3--:R-:W-:Y:S05]  /*87c0*/  @!P0 BRA `(.L_x_261) ;  /* 0x0000000000288947 */ /* 0x008fea0003800000 */
[----:B------:R-:W3:Y:S02]  /*87d0*/  LDC R3, c[0x0][0x634] ;  /* 0x00018d00ff037b82 */ /* 0x000ee40000000800 */
[----:B---3--:R-:W-:-:S05]  /*87e0*/  IADD3 R7, P0, R18, R3, RZ ;  /* 0x0000000312077210 */ /* 0x008fca0007f1e0ff */
[----:B-1----:R-:W-:-:S04]  /*87f0*/  IMAD.X R11, RZ, RZ, R17, P0 ;  /* 0x000000ffff0b7224 */ /* 0x002fc800000e0611 */
[----:B0-----:R-:W-:-:S04]  /*8800*/  IMAD.WIDE.U32 R2, R11, R8, RZ ;  /* 0x000000080b027225 */ /* 0x001fc800078e00ff */
[----:B----4-:R-:W-:-:S04]  /*8810*/  IMAD.WIDE.U32 R4, P0, R7, R9, R2 ;  /* 0x0000000907047225 */ /* 0x010fc80007800002 */
[----:B------:R-:W-:-:S04]  /*8820*/  IMAD.WIDE.U32 R2, R7, R8, RZ ;  /* 0x0000000807027225 */ /* 0x000fc800078e00ff */
[----:B------:R-:W-:Y:S01]  /*8830*/  IMAD.X R7, RZ, RZ, RZ, P0 ;  /* 0x000000ffff077224 */ /* 0x000fe200000e06ff */
[----:B------:R-:W-:Y:S01]  /*8840*/  IADD3 RZ, P0, R3, R4, RZ ;  /* 0x0000000403ff7210 */ /* 0x000fe20007f1e0ff */
[----:B------:R-:W-:-:S04]  /*8850*/  IMAD.MOV.U32 R6, RZ, RZ, R5 ;  /* 0x000000ffff067224 */ /* 0x000fc800078e0005 */
[----:B------:R-:W-:-:S08]  /*8860*/  IMAD.WIDE.U32.X R6, R11, R9, R6, P0 ;  /* 0x000000090b067225 */ /* 0x000fd000000e0406 */
.L_x_261:
[----:B------:R-:W3:Y:S01]  /*8870*/  LDC.64 R26, c[0x0][0x640] ;  /* 0x00019000ff1a7b82 */ /* 0x000ee20000000a00 */
[-C--:B-1----:R-:W-:Y:S01]  /*8880*/  SHF.R.U64 R11, R6, R0.reuse, R7 ;  /* 0x00000000060b7219 */ /* 0x082fe20000001207 */
[----:B------:R-:W-:Y:S01]  /*8890*/  IMAD.MOV.U32 R19, RZ, RZ, R17 ;  /* 0x000000ffff137224 */ /* 0x000fe200078e0011 */
[----:B------:R-:W-:Y:S01]  /*88a0*/  SHF.R.U32.HI R0, RZ, R0, R7 ;  /* 0x00000000ff007219 */ /* 0x000fe20000011607 */
[----:B--2---:R-:W-:Y:S01]  /*88b0*/  IMAD.MOV R14, RZ, RZ, -R14 ;  /* 0x000000ffff0e7224 */ /* 0x004fe200078e0a0e */
[----:B----4-:R-:W-:Y:S01]  /*88c0*/  IADD3 R5, P0, RZ, -R11, RZ ;  /* 0x8000000bff057210 */ /* 0x010fe20007f1e0ff */
[----:B------:R-:W-:Y:S01]  /*88d0*/  ULDC UR4, c[0x0][0x154] ;  /* 0x0000550000047ab9 */ /* 0x000fe20000000800 */
[----:B------:R-:W-:Y:S01]  /*88e0*/  IMAD.MOV.U32 R7, RZ, RZ, 0x1 ;  /* 0x00000001ff077424 */ /* 0x000fe200078e00ff */
[----:B------:R-:W1:Y:S01]  /*88f0*/  LDC R4, c[0x0][0x618] ;  /* 0x00018600ff047b82 */ /* 0x000e620000000800 */
[----:B------:R-:W-:Y:S02]  /*8900*/  IMAD R22, R15, R14, R10 ;  /* 0x0000000e0f167224 */ /* 0x000fe400078e020a */
[----:B------:R-:W-:-:S04]  /*8910*/  IMAD.X R3, RZ, RZ, ~R0, P0 ;  /* 0x000000ffff037224 */ /* 0x000fc800000e0e00 */
[-C--:B------:R-:W-:Y:S01]  /*8920*/  IMAD R0, R3, R12.reuse, RZ ;  /* 0x0000000c03007224 */ /* 0x080fe200078e02ff */
[----:B------:R-:W2:Y:S01]  /*8930*/  LDC R6, c[0x0][0x608] ;  /* 0x00018200ff067b82 */ /* 0x000ea20000000800 */
[----:B0-----:R-:W-:-:S04]  /*8940*/  IMAD.WIDE.U32 R2, R5, R12, R18 ;  /* 0x0000000c05027225 */ /* 0x001fc800078e0012 */
[----:B------:R-:W-:Y:S01]  /*8950*/  IMAD R5, R5, R13, R0 ;  /* 0x0000000d05057224 */ /* 0x000fe200078e0200 */
[----:B------:R-:W-:Y:S02]  /*8960*/  I2FP.F32.U32 R0, R20 ;  /* 0x0000001400007245 */ /* 0x000fe40000201000 */
[----:B------:R-:W0:Y:S01]  /*8970*/  LDC R24, c[0x0][0x658] ;  /* 0x00019600ff187b82 */ /* 0x000e220000000800 */
[----:B------:R-:W-:Y:S01]  /*8980*/  IMAD.IADD R3, R3, 0x1, R5 ;  /* 0x0000000103037824 */ /* 0x000fe200078e0205 */
[----:B---3--:R-:W-:Y:S01]  /*8990*/  ISETP.NE.U32.AND P0, PT, R26, RZ, PT ;  /* 0x000000ff1a00720c */ /* 0x008fe20003f05070 */
[----:B------:R-:W-:Y:S01]  /*89a0*/  FMUL R0, R0, UR4 ;  /* 0x0000000400007c20 */ /* 0x000fe20008400000 */
[----:B------:R-:W-:Y:S02]  /*89b0*/  IMAD.MOV.U32 R5, RZ, RZ, -0x1 ;  /* 0xffffffffff057424 */ /* 0x000fe400078e00ff */
[----:B------:R-:W-:Y:S01]  /*89c0*/  ISETP.NE.AND.EX P0, PT, R27, RZ, PT, P0 ;  /* 0x000000ff1b00720c */ /* 0x000fe20003f05300 */
[----:B------:R3:W4:Y:S01]  /*89d0*/  F2I.U32.TRUNC.NTZ R12, R0 ;  /* 0x00000000000c7305 */ /* 0x000722000020f000 */
[----:B------:R-:W3:Y:S01]  /*89e0*/  LDC R15, c[0x0][0x148] ;  /* 0x00005200ff0f7b82 */ /* 0x000ee20000000800 */
[----:B-1----:R-:W-:-:S02]  /*89f0*/  SHF.R.U64 R10, R2, R4, R3 ;  /* 0x00000004020a7219 */ /* 0x002fc40000001203 */
[----:B------:R-:W-:-:S05]  /*8a00*/  SHF.R.U32.HI R3, RZ, R4, R3 ;  /* 0x00000004ff037219 */ /* 0x000fca0000011603 */
[----:B------:R-:W1:Y:S01]  /*8a10*/  LDC R14, c[0x0][0x600] ;  /* 0x00018000ff0e7b82 */ /* 0x000e620000000800 */
[-CC-:B--2---:R-:W-:Y:S02]  /*8a20*/  SHF.R.U64 R8, R10, R6.reuse, R3.reuse ;  /* 0x000000060a087219 */ /* 0x184fe40000001203 */
[----:B------:R-:W-:-:S05]  /*8a30*/  SHF.R.U32.HI R3, RZ, R6, R3 ;  /* 0x00000006ff037219 */ /* 0x000fca0000011603 */
[----:B------:R-:W2:Y:S01]  /*8a40*/  LDC R21, c[0x0][0x648] ;  /* 0x00019200ff157b82 */ /* 0x000ea20000000800 */
[-CC-:B0-----:R-:W-:Y:S02]  /*8a50*/  SHF.R.U64 R13, R8, R24.reuse, R3.reuse ;  /* 0x00000018080d7219 */ /* 0x181fe40000001203 */
[-C--:B------:R-:W-:Y:S02]  /*8a60*/  SHF.L.U32 R5, R5, R24.reuse, RZ ;  /* 0x0000001805057219 */ /* 0x080fe400000006ff */
[-C--:B------:R-:W-:Y:S01]  /*8a70*/  SHF.R.U32.HI R3, RZ, R24.reuse, R3 ;  /* 0x00000018ff037219 */ /* 0x080fe20000011603 */
[----:B------:R-:W-:Y:S01]  /*8a80*/  IMAD.MOV.U32 R2, RZ, RZ, R13 ;  /* 0x000000ffff027224 */ /* 0x000fe200078e000d */
[----:B------:R-:W-:Y:S01]  /*8a90*/  SHF.L.U32 R24, R7, R24, RZ ;  /* 0x0000001807187219 */ /* 0x000fe200000006ff */
[----:B------:R-:W0:Y:S01]  /*8aa0*/  LDC R25, c[0x0][0x638] ;  /* 0x00018e00ff197b82 */ /* 0x000e220000000800 */
[----:B------:R-:W-:-:S07]  /*8ab0*/  LOP3.LUT R19, RZ, R5, RZ, 0x33, !PT ;  /* 0x00000005ff137212 */ /* 0x000fce00078e33ff */
[----:B------:R-:W0:Y:S01]  /*8ac0*/  LDC R28, c[0x0][0x610] ;  /* 0x00018400ff1c7b82 */ /* 0x000e220000000800 */
[----:B----4-:R-:W-:Y:S05]  /*8ad0*/  @!P0 BRA `(.L_x_262) ;  /* 0x0000000000288947 */ /* 0x010fea0003800000 */
[----:B---3--:R-:W3:Y:S02]  /*8ae0*/  LDC R0, c[0x0][0x64c] ;  /* 0x00019300ff007b82 */ /* 0x008ee40000000800 */
[----:B---3--:R-:W-:-:S05]  /*8af0*/  IADD3 R7, P0, R13, R0, RZ ;  /* 0x000000000d077210 */ /* 0x008fca0007f1e0ff */
        /* <DEDUP_REMOVED lines=8> */
.L_x_262:
[----:B------:R-:W4:Y:S01]  /*8b80*/  LDC R4, c[0x0][0x65c] ;  /* 0x00019700ff047b82 */ /* 0x000f220000000800 */
[----:B--23--:R-:W-:Y:S01]  /*8b90*/  SHF.R.U64 R0, R2, R21, R3 ;  /* 0x0000001502007219 */ /* 0x00cfe20000001203 */
[----:B-1----:R-:W-:Y:S01]  /*8ba0*/  VIADD R3, R14, 0xffffffff ;  /* 0xffffffff0e037836 */ /* 0x002fe20000000000 */
[----:B------:R-:W-:Y:S01]  /*8bb0*/  LOP3.LUT R19, R8, R19, RZ, 0xc0, !PT ;  /* 0x0000001308137212 */ /* 0x000fe200078ec0ff */
[----:B------:R-:W-:Y:S02]  /*8bc0*/  IMAD.MOV R12, RZ, RZ, -R12 ;  /* 0x000000ffff0c7224 */ /* 0x000fe400078e0a0c */
[----:B------:R-:W-:Y:S01]  /*8bd0*/  IMAD.MOV R2, RZ, RZ, -R0 ;  /* 0x000000ffff027224 */ /* 0x000fe200078e0a00 */
[----:B------:R-:W-:Y:S01]  /*8be0*/  LOP3.LUT R3, R10, R3, RZ, 0xc0, !PT ;  /* 0x000000030a037212 */ /* 0x000fe200078ec0ff */
[----:B------:R-:W-:Y:S02]  /*8bf0*/  IMAD R19, R24, R0, R19 ;  /* 0x0000000018137224 */ /* 0x000fe400078e0213 */
[----:B0-----:R-:W-:-:S04]  /*8c00*/  IMAD R0, R2, R25, R13 ;  /* 0x0000001902007224 */ /* 0x001fc800078e020d */
[----:B------:R-:W-:Y:S01]  /*8c10*/  IMAD R2, R0, R14, R3 ;  /* 0x0000000e00027224 */ /* 0x000fe200078e0203 */
[----:B----4-:R-:W-:Y:S01]  /*8c20*/  ISETP.NE.AND P0, PT, R4, 0x1, PT ;  /* 0x000000010400780c */ /* 0x010fe20003f05270 */
[----:B------:R-:W-:-:S05]  /*8c30*/  IMAD.MOV.U32 R4, RZ, RZ, 0x1 ;  /* 0x00000001ff047424 */ /* 0x000fca00078e00ff */
[----:B------:R-:W-:-:S07]  /*8c40*/  PRMT R0, R4, 0x7610, R0 ;  /* 0x0000761004007816 */ /* 0x000fce0000000000 */
[----:B------:R-:W-:-:S04]  /*8c50*/  @P0 IMAD R22, R15, R12, R20 ;  /* 0x0000000c0f160224 */ /* 0x000fc800078e0214 */
[----:B------:R-:W-:-:S05]  /*8c60*/  IMAD R19, R19, R28, R22 ;  /* 0x0000001c13137224 */ /* 0x000fca00078e0216 */
[----:B------:R-:W-:Y:S02]  /*8c70*/  SEL R22, R2, R19, !P0 ;  /* 0x0000001302167207 */ /* 0x000fe40004000000 */
[----:B------:R-:W-:Y:S01]  /*8c80*/  SEL R19, R19, R2, !P0 ;  /* 0x0000000213137207 */ /* 0x000fe20004000000 */
[----:B------:R-:W-:-:S07]  /*8c90*/  IMAD.MOV.U32 R2, RZ, RZ, R11 ;  /* 0x000000ffff027224 */ /* 0x000fce00078e000b */
.L_x_260:
[----:B------:R-:W-:Y:S02]  /*8ca0*/  LOP3.LUT P0, RZ, R0, 0xff, RZ, 0xc0, !PT ;  /* 0x000000ff00ff7812 */ /* 0x000fe4000780c0ff */
[----:B------:R-:W-:-:S11]  /*8cb0*/  LOP3.LUT R147, R147, 0x1, RZ, 0x3c, !PT ;  /* 0x0000000193937812 */ /* 0x000fd600078e3cff */
[----:B------:R-:W-:Y:S05]  /*8cc0*/  @P0 BRA `(.L_x_263) ;  /* 0xffffff8800200947 */ /* 0x000fea000383ffff */
[----:B------:R-:W-:Y:S05]  /*8cd0*/  EXIT ;  /* 0x000000000000794d */ /* 0x000fea0003800000 */
.L_x_14:
[----:B------:R-:W-:-:S08]  /*8ce0*/  ISETP.NE.AND P0, PT, R0, RZ, PT ;  /* 0x000000ff0000720c */ /* 0x000fd00003f05270 */
[----:B0-----:R-:W0:-:S00]  /*8cf0*/  USETMAXREG.DEALLOC.CTAPOOL 0x28 ;  /* 0x00000028000079c8 */ /* 0x001e0000080e0500 */
[----:B------:R-:W-:Y:S05]  /*8d00*/  @P0 EXIT ;  /* 0x000000000000094d */ /* 0x000fea0003800000 */
[----:B0-----:R-:W-:Y:S01]  /*8d10*/  LOP3.LUT P0, RZ, R8, 0xff, RZ, 0xc0, !PT ;  /* 0x000000ff08ff7812 */ /* 0x001fe2000780c0ff */
[----:B------:R-:W-:Y:S02]  /*8d20*/  IMAD.MOV.U32 R0, RZ, RZ, 0x1 ;  /* 0x00000001ff007424 */ /* 0x000fe400078e00ff */
[----:B------:R-:W-:-:S10]  /*8d30*/  IMAD.MOV.U32 R7, RZ, RZ, RZ ;  /* 0x000000ffff077224 */ /* 0x000fd400078e00ff */
[----:B------:R-:W-:Y:S05]  /*8d40*/  @!P0 BRA `(.L_x_264) ;  /* 0x0000000c001c8947 */ /* 0x000fea0003800000 */
[----:B------:R-:W-:Y:S01]  /*8d50*/  LOP3.LUT P0, RZ, R4, 0x1f, RZ, 0xc0, !PT ;  /* 0x0000001f04ff7812 */ /* 0x000fe2000780c0ff */
[----:B------:R-:W-:Y:S01]  /*8d60*/  ULDC UR5, c[0x0][0x658] ;  /* 0x0001960000057ab9 */ /* 0x000fe20000000800 */
[----:B------:R-:W-:Y:S01]  /*8d70*/  UMOV UR6, 0xffffffff ;  /* 0xffffffff00067882 */ /* 0x000fe20000000000 */
[----:B------:R-:W-:Y:S01]  /*8d80*/  BSSY B0, `(.L_x_264) ;  /* 0x00000c3000007945 */ /* 0x000fe20003800000 */
[----:B------:R-:W-:Y:S01]  /*8d90*/  USHF.L.U32 UR6, UR6, UR5, URZ ;  /* 0x0000000506067299 */ /* 0x000fe2000800063f */
[C---:B------:R-:W-:Y:S01]  /*8da0*/  ISETP.NE.AND P2, PT, R3.reuse, RZ, PT ;  /* 0x000000ff0300720c */ /* 0x040fe20003f45270 */
[----:B------:R-:W-:Y:S01]  /*8db0*/  IMAD.MOV.U32 R8, RZ, RZ, 0x1 ;  /* 0x00000001ff087424 */ /* 0x000fe200078e00ff */
[----:B------:R-:W-:Y:S01]  /*8dc0*/  ISETP.NE.OR P0, PT, R3, RZ, !P0 ;  /* 0x000000ff0300720c */ /* 0x000fe20004705670 */
[----:B------:R-:W-:Y:S01]  /*8dd0*/  IMAD.MOV.U32 R0, RZ, RZ, 0x1 ;  /* 0x00000001ff007424 */ /* 0x000fe200078e00ff */
[----:B------:R-:W-:Y:S01]  /*8de0*/  LOP3.LUT R6, R16, 0x2, RZ, 0xfc, !PT ;  /* 0x0000000210067812 */ /* 0x000fe200078efcff */
[----:B------:R-:W-:Y:S01]  /*8df0*/  IMAD.MOV.U32 R7, RZ, RZ, RZ ;  /* 0x000000ffff077224 */ /* 0x000fe200078e00ff */
[----:B------:R-:W-:Y:S01]  /*8e00*/  ULDC UR4, c[0x0][0x600] ;  /* 0x0001800000047ab9 */ /* 0x000fe20000000800 */
[----:B------:R-:W-:Y:S01]  /*8e10*/  UMOV UR7, 0x1 ;  /* 0x0000000100077882 */ /* 0x000fe20000000000 */
[----:B------:R-:W-:-:S02]  /*8e20*/  UIADD3 UR19, UR40, 0x1, URZ ;  /* 0x0000000128137890 */ /* 0x000fc4000fffe03f */
[----:B------:R-:W-:Y:S02]  /*8e30*/  UIADD3 UR15, UR4, -0x1, URZ ;  /* 0xffffffff040f7890 */ /* 0x000fe4000fffe03f */
[----:B------:R-:W-:Y:S02]  /*8e40*/  USHF.L.U32 UR17, UR7, UR5, URZ ;  /* 0x0000000507117299 */ /* 0x000fe4000800063f */
[----:B------:R-:W-:Y:S01]  /*8e50*/  ULOP3.LUT UR16, URZ, UR6, URZ, 0x33, !UPT ;  /* 0x000000063f107292 */ /* 0x000fe2000f8e333f */
[----:B------:R-:W-:-:S11]  /*8e60*/  ULDC.64 UR20, c[0x0][0x198] ;  /* 0x0000660000147ab9 */ /* 0x000fd60000000a00 */
.L_x_276:
[----:B------:R-:W-:-:S03]  /*8e70*/  UMOV UR4, 0xffffffff ;  /* 0xffffffff00047882 */ /* 0x000fc60000000000 */
[----:B------:R-:W-:Y:S05]  /*8e80*/  BRA.DIV UR4, `(.L_x_265) ;  /* 0x0000001604007947 */ /* 0x000fea000b800000 */
[----:B------:R-:W-:-:S13]  /*8e90*/  ELECT P6, URZ, PT ;  /* 0x00000000003f782f */ /* 0x000fda00038c0000 */
.L_x_297:
[----:B------:R-:W0:Y:S01]  /*8ea0*/  LDC R3, c[0x0][0x28c] ;  /* 0x0000a300ff037b82 */ /* 0x000e220000000800 */
[----:B------:R-:W-:Y:S01]  /*8eb0*/  BSSY B1, `(.L_x_266) ;  /* 0x0000037000017945 */ /* 0x000fe20003800000 */
[----:B0-----:R-:W-:-:S13]  /*8ec0*/  ISETP.LT.OR P6, PT, R3, 0x1, !P6 ;  /* 0x000000010300780c */ /* 0x001fda00077c1670 */
[----:B------:R-:W-:Y:S05]  /*8ed0*/  @P6 BRA `(.L_x_267) ;  /* 0x0000000000d06947 */ /* 0x000fea0003800000 */
[----:B------:R-:W-:Y:S02]  /*8ee0*/  IMAD R22, R22, 0xe0, RZ ;  /* 0x000000e016167824 */ /* 0x000fe400078e02ff */
[----:B------:R-:W-:Y:S02]  /*8ef0*/  IMAD.SHL.U32 R19, R19, 0x40, RZ ;  /* 0x0000004013137824 */ /* 0x000fe400078e00ff */
[----:B------:R-:W-:Y:S02]  /*8f00*/  IMAD.MOV.U32 R12, RZ, RZ, RZ ;  /* 0x000000ffff0c7224 */ /* 0x000fe400078e00ff */
[----:B------:R-:W-:Y:S02]  /*8f10*/  IMAD.U32 R13, RZ, RZ, UR19 ;  /* 0x00000013ff0d7e24 */ /* 0x000fe4000f8e00ff */
[----:B------:R-:W-:Y:S02]  /*8f20*/  IMAD.MOV.U32 R3, RZ, RZ, R0 ;  /* 0x000000ffff037224 */ /* 0x000fe400078e0000 */
[----:B------:R-:W-:-:S07]  /*8f30*/  IMAD.MOV.U32 R4, RZ, RZ, R7 ;  /* 0x000000ffff047224 */ /* 0x000fce00078e0007 */
.L_x_271:
[----:B------:R-:W0:Y:S01]  /*8f40*/  S2R R10, SR_CgaCtaId ;  /* 0x00000000000a7919 */ /* 0x000e220000008800 */
[----:B------:R-:W-:Y:S01]  /*8f50*/  MOV R5, 0x400 ;  /* 0x0000040000057802 */ /* 0x000fe20000000f00 */
[----:B------:R-:W1:Y:S03]  /*8f60*/  @!P2 LDC R9, c[0x0][0x500] ;  /* 0x00014000ff09ab82 */ /* 0x000e660000000800 */
[----:B0-----:R-:W-:Y:S02]  /*8f70*/  LEA R11, R10, R5, 0x18 ;  /* 0x000000050a0b7211 */ /* 0x001fe400078ec0ff */
[----:B------:R-:W-:-:S03]  /*8f80*/  SHF.L.U32 R5, R3, 0x1f, RZ ;  /* 0x0000001f03057819 */ /* 0x000fc600000006ff */
[----:B------:R-:W-:-:S04]  /*8f90*/  IMAD R10, R4, 0x8, R11 ;  /* 0x00000008040a7824 */ /* 0x000fc800078e020b */
[----:B------:R-:W0:Y:S02]  /*8fa0*/  SYNCS.PHASECHK.TRANS64.TRYWAIT P1, [R10+URZ+0x60], R5 ;  /* 0x000060050a0075a7 */ /* 0x000e24000802017f */
[----:B01----:R-:W-:Y:S05]  /*8fb0*/  @!P1 BRA `(.L_x_268) ;  /* 0x0000001000d49947 */ /* 0x003fea0003800000 */
.L_x_298:
[----:B0-----:R-:W-:Y:S01]  /*8fc0*/  PRMT R5, R6, 0x9910, RZ ;  /* 0x0000991006057816 */ /* 0x001fe200000000ff */
[----:B------:R0:W-:Y:S03]  /*8fd0*/  @!P2 SYNCS.ARRIVE.TRANS64 RZ, [R10+URZ], R9 ;  /* 0x000000090affa9a7 */ /* 0x0001e6000800003f */
[----:B------:R-:W-:-:S13]  /*8fe0*/  ISETP.NE.AND P1, PT, R5, 0x2, PT ;  /* 0x000000020500780c */ /* 0x000fda0003f25270 */
[----:B0-----:R-:W-:Y:S05]  /*8ff0*/  @P1 BRA `(.L_x_269) ;  /* 0x0000000000041947 */ /* 0x001fea0003800000 */
[----:B------:R-:W-:Y:S01]  /*9000*/  BPT.TRAP 0x1 ;  /* 0x000000040000795c */ /* 0x000fe20000300000 */
.L_x_269:
[----:B------:R-:W-:Y:S05]  /*9010*/  @P0 BRA `(.L_x_270) ;  /* 0x0000000000040947 */ /* 0x000fea0003800000 */
[----:B------:R-:W-:Y:S01]  /*9020*/  BPT.TRAP 0x1 ;  /* 0x000000040000795c */ /* 0x000fe20000300000 */
.L_x_270:
[--C-:B------:R-:W-:Y:S01]  /*9030*/  IMAD R5, R4, 0x1000, R11.reuse ;  /* 0x0000100004057824 */ /* 0x100fe200078e020b */
[----:B------:R-:W-:Y:S01]  /*9040*/  R2UR UR9, R10 ;  /* 0x000000000a0972ca */ /* 0x000fe200000e0000 */
[C---:B------:R-:W-:Y:S01]  /*9050*/  IMAD R11, R4.reuse, 0x3800, R11 ;  /* 0x00003800040b7824 */ /* 0x040fe200078e020b */
[----:B------:R-:W-:Y:S01]  /*9060*/  UIADD3 UR4, UP0, UR20, 0xf0, URZ ;  /* 0x000000f014047890 */ /* 0x000fe2000ff1e03f */
[----:B------:R-:W-:Y:S01]  /*9070*/  VIADD R13, R13, 0xffffffff ;  /* 0xffffffff0d0d7836 */ /* 0x000fe20000000000 */
[----:B------:R-:W-:Y:S01]  /*9080*/  R2UR UR5, R5 ;  /* 0x00000000050572ca */ /* 0x000fe200000e0000 */
[----:B------:R-:W-:Y:S01]  /*9090*/  UIADD3 UR22, UP1, UR20, 0x1f0, URZ ;  /* 0x000001f014167890 */ /* 0x000fe2000ff3e03f */
[----:B------:R-:W-:Y:S01]  /*90a0*/  R2UR UR8, R11 ;  /* 0x000000000b0872ca */ /* 0x000fe200000e0000 */
[----:B------:R-:W-:Y:S01]  /*90b0*/  VIADD R4, R4, 0x1 ;  /* 0x0000000104047836 */ /* 0x000fe20000000000 */
[----:B------:R-:W-:Y:S01]  /*90c0*/  R2UR UR11, R19 ;  /* 0x00000000130b72ca */ /* 0x000fe200000e0000 */
[----:B------:R-:W-:Y:S01]  /*90d0*/  UIADD3.X UR23, URZ, UR21, URZ, UP1, !UPT ;  /* 0x000000153f177290 */ /* 0x000fe20008ffe43f */
[----:B------:R-:W-:Y:S01]  /*90e0*/  R2UR UR10, R12 ;  /* 0x000000000c0a72ca */ /* 0x000fe200000e0000 */
[----:B------:R-:W-:Y:S01]  /*90f0*/  UMOV UR6, 0x0 ;  /* 0x0000000000067882 */ /* 0x000fe20000000000 */
[----:B------:R-:W-:Y:S01]  /*9100*/  R2UR UR12, R2 ;  /* 0x00000000020c72ca */ /* 0x000fe200000e0000 */
[----:B------:R-:W-:Y:S01]  /*9110*/  UMOV UR7, 0x10000000 ;  /* 0x1000000000077882 */ /* 0x000fe20000000000 */
[----:B------:R-:W-:Y:S01]  /*9120*/  R2UR UR18, R22 ;  /* 0x00000000161272ca */ /* 0x000fe200000e0000 */
[----:B------:R-:W-:Y:S01]  /*9130*/  VIADD R12, R12, 0x40 ;  /* 0x000000400c0c7836 */ /* 0x000fe20000000000 */
[----:B------:R-:W-:Y:S01]  /*9140*/  ISETP.GT.AND P3, PT, R13, 0x1, PT ;  /* 0x000000010d00780c */ /* 0x000fe20003f64270 */
[----:B------:R-:W-:Y:S01]  /*9150*/  UIADD3 UR13, UR5, 0x200, URZ ;  /* 0x00000200050d7890 */ /* 0x000fe2000fffe03f */
[----:B------:R-:W-:Y:S01]  /*9160*/  ISETP.NE.AND P1, PT, R4, 0xc, PT ;  /* 0x0000000c0400780c */ /* 0x000fe20003f25270 */
[----:B------:R-:W-:-:S02]  /*9170*/  UIADD3.X UR5, URZ, UR21, URZ, UP0, !UPT ;  /* 0x000000153f057290 */ /* 0x000fc400087fe43f */
[----:B------:R-:W-:Y:S01]  /*9180*/  UIADD3 UR14, UR8, 0xc200, URZ ;  /* 0x0000c200080e7890 */ /* 0x000fe2000fffe03f */
[----:B------:R-:W-:Y:S02]  /*9190*/  SEL R10, RZ, 0x1, P1 ;  /* 0x00000001ff0a7807 */ /* 0x000fe40000800000 */
[----:B------:R-:W-:Y:S01]  /*91a0*/  UMOV UR8, UR13 ;  /* 0x0000000d00087c82 */ /* 0x000fe20008000000 */
[----:B------:R-:W-:Y:S02]  /*91b0*/  SEL R4, R4, RZ, P1 ;  /* 0x000000ff04047207 */ /* 0x000fe40000800000 */
[----:B------:R-:W-:Y:S01]  /*91c0*/  LOP3.LUT R3, R3, R10, RZ, 0x3c, !PT ;  /* 0x0000000a03037212 */ /* 0x000fe200078e3cff */
[----:B------:R0:W-:Y:S02]  /*91d0*/  UTMALDG.3D [UR8], [UR4], desc[UR6] ;  /* 0x00000608040075b4 */ /* 0x0001e40008011000 */
[----:B0-----:R-:W-:Y:S01]  /*91e0*/  UMOV UR8, UR14 ;  /* 0x0000000e00087c82 */ /* 0x001fe20008000000 */
[----:B------:R-:W-:-:S02]  /*91f0*/  UMOV UR11, UR18 ;  /* 0x00000012000b7c82 */ /* 0x000fc40008000000 */
[----:B------:R0:W-:Y:S02]  /*9200*/  UTMALDG.3D [UR8], [UR22], desc[UR6] ;  /* 0x00000608160075b4 */ /* 0x0001e40008011000 */
[----:B0-----:R-:W-:Y:S05]  /*9210*/  @P3 BRA `(.L_x_271) ;  /* 0xfffffffc00483947 */ /* 0x001fea000383ffff */
.L_x_267:
[----:B------:R-:W-:Y:S05]  /*9220*/  BSYNC B1 ;  /* 0x0000000000017941 */ /* 0x000fea0003800000 */
.L_x_266:
[----:B------:R-:W2:Y:S01]  /*9230*/  LDL.64 R10, [R1] ;  /* 0x00000000010a7983 */ /* 0x000ea20000100a00 */
[----:B------:R-:W-:Y:S01]  /*9240*/  LOP3.LUT P4, RZ, R8, 0xff, RZ, 0xc0, !PT ;  /* 0x000000ff08ff7812 */ /* 0x000fe2000788c0ff */
[----:B------:R-:W-:Y:S01]  /*9250*/  VIADD R4, R7, UR40 ;  /* 0x0000002807047c36 */ /* 0x000fe20008000000 */
[----:B------:R-:W-:Y:S01]  /*9260*/  ULDC.64 UR4, c[0x0][0x650] ;  /* 0x0001940000047ab9 */ /* 0x000fe20000000a00 */
[----:B------:R-:W-:Y:S01]  /*9270*/  IMAD.U32 R7, RZ, RZ, UR40 ;  /* 0x00000028ff077e24 */ /* 0x000fe2000f8e00ff */
[----:B------:R-:W-:Y:S01]  /*9280*/  UISETP.GE.U32.AND UP0, UPT, UR40, 0xc, UPT ;  /* 0x0000000c2800788c */ /* 0x000fe2000bf06070 */
[----:B------:R-:W-:Y:S01]  /*9290*/  BSSY B1, `(.L_x_272) ;  /* 0x000006f000017945 */ /* 0x000fe20003800000 */
[----:B------:R-:W-:Y:S01]  /*92a0*/  ISETP.GT.U32.AND P1, PT, R4, 0xb, PT ;  /* 0x0000000b0400780c */ /* 0x000fe20003f24070 */
[----:B------:R-:W-:Y:S01]  /*92b0*/  IMAD.MOV.U32 R19, RZ, RZ, -0x1 ;  /* 0xffffffffff137424 */ /* 0x000fe200078e00ff */
[----:B------:R-:W-:Y:S01]  /*92c0*/  PRMT R8, RZ, 0x7610, R8 ;  /* 0x00007610ff087816 */ /* 0x000fe20000000008 */
[----:B------:R-:W-:Y:S01]  /*92d0*/  IMAD.MOV.U32 R22, RZ, RZ, -0x1 ;  /* 0xffffffffff167424 */ /* 0x000fe200078e00ff */
[----:B------:R-:W-:-:S02]  /*92e0*/  ISETP.LT.U32.AND P1, PT, R7, 0xc, P1 ;  /* 0x0000000c0700780c */ /* 0x000fc40000f21070 */
[----:B------:R-:W-:Y:S01]  /*92f0*/  PLOP3.LUT P3, PT, PT, PT, UP0, 0x80, 0x0 ;  /* 0x000000000000781c */ /* 0x000fe20003f6f008 */
[----:B------:R-:W0:Y:S01]  /*9300*/  @P4 S2R R3, SR_CgaCtaId ;  /* 0x0000000000034919 */ /* 0x000e220000008800 */
[----:B------:R-:W-:-:S04]  /*9310*/  @P4 MOV R2, 0x400 ;  /* 0x0000040000024802 */ /* 0x000fc80000000f00 */
[----:B0-----:R-:W-:Y:S01]  /*9320*/  @P4 LEA R5, R3, R2, 0x18 ;  /* 0x0000000203054211 */ /* 0x001fe200078ec0ff */
[----:B------:R-:W-:-:S03]  /*9330*/  IMAD.WIDE.U32 R2, R4, -0x55555555, RZ ;  /* 0xaaaaaaab04027825 */ /* 0x000fc600078e00ff */
[----:B------:R0:W-:Y:S01]  /*9340*/  @P4 SYNCS.ARRIVE.TRANS64.A1T0 RZ, [R5+URZ+0xf8], RZ ;  /* 0x0000f8ff05ff49a7 */ /* 0x0001e2000810003f */
[----:B------:R-:W-:Y:S01]  /*9350*/  IMAD.MOV.U32 R2, RZ, RZ, -0x1 ;  /* 0xffffffffff027424 */ /* 0x000fe200078e00ff */
[----:B0-----:R-:W-:Y:S02]  /*9360*/  SHF.R.U32.HI R5, RZ, 0x3, R3 ;  /* 0x00000003ff057819 */ /* 0x001fe40000011603 */
[----:B------:R-:W-:-:S03]  /*9370*/  SEL R3, RZ, 0x1, !P1 ;  /* 0x00000001ff037807 */ /* 0x000fc60004800000 */
[----:B------:R-:W-:Y:S01]  /*9380*/  IMAD R7, R5, -0xc, R4 ;  /* 0xfffffff405077824 */ /* 0x000fe200078e0204 */
[----:B------:R-:W-:Y:S02]  /*9390*/  LOP3.LUT R0, R0, R3, RZ, 0x3c, !PT ;  /* 0x0000000300007212 */ /* 0x000fe400078e3cff */
[----:B------:R-:W-:Y:S02]  /*93a0*/  PRMT R3, RZ, 0x7610, R3 ;  /* 0x00007610ff037816 */ /* 0x000fe40000000003 */
[----:B------:R-:W-:Y:S02]  /*93b0*/  @P3 LOP3.LUT R0, R0, 0x1, R5, 0x78, !PT ;  /* 0x0000000100003812 */ /* 0x000fe400078e7805 */
[----:B--2---:R-:W-:-:S04]  /*93c0*/  IADD3 R18, P4, R18, R10, RZ ;  /* 0x0000000a12127210 */ /* 0x004fc80007f9e0ff */
[----:B------:R-:W-:Y:S01]  /*93d0*/  ISETP.GE.U32.AND P1, PT, R18, UR4, PT ;  /* 0x0000000412007c0c */ /* 0x000fe2000bf26070 */
[----:B------:R-:W-:-:S05]  /*93e0*/  IMAD.X R17, R17, 0x1, R23, P4 ;  /* 0x0000000111117824 */ /* 0x000fca00020e0617 */
[----:B------:R-:W-:-:S13]  /*93f0*/  ISETP.GE.U32.AND.EX P1, PT, R17, UR5, PT, P1 ;  /* 0x0000000511007c0c */ /* 0x000fda000bf26110 */
[----:B------:R-:W-:Y:S05]  /*9400*/  @P1 BRA `(.L_x_273) ;  /* 0x00000004005c1947 */ /* 0x000fea0003800000 */
[----:B------:R-:W0:Y:S01]  /*9410*/  S2R R11, SR_CTAID.X ;  /* 0x00000000000b7919 */ /* 0x000e220000002500 */
[----:B------:R-:W-:Y:S01]  /*9420*/  ULDC.64 UR4, c[0x0][0x628] ;  /* 0x00018a0000047ab9 */ /* 0x000fe20000000a00 */
[----:B------:R-:W1:Y:S01]  /*9430*/  LDC R12, c[0x0][0x144] ;  /* 0x00005100ff0c7b82 */ /* 0x000e620000000800 */
[----:B------:R-:W-:Y:S01]  /*9440*/  ISETP.NE.U32.AND P1, PT, RZ, UR4, PT ;  /* 0x00000004ff007c0c */ /* 0x000fe2000bf25070 */
[----:B------:R-:W2:Y:S01]  /*9450*/  S2R R9, SR_CTAID.Y ;  /* 0x0000000000097919 */ /* 0x000ea20000002600 */
[----:B------:R-:W-:Y:S01]  /*9460*/  ULDC UR6, c[0x0][0x150] ;  /* 0x0000540000067ab9 */ /* 0x000fe20000000800 */
[----:B------:R-:W-:Y:S01]  /*9470*/  ULDC UR7, c[0x0][0x630] ;  /* 0x00018c0000077ab9 */ /* 0x000fe20000000800 */
[----:B------:R-:W-:Y:S01]  /*9480*/  ISETP.NE.AND.EX P1, PT, RZ, UR5, PT, P1 ;  /* 0x00000005ff007c0c */ /* 0x000fe2000bf25310 */
[----:B------:R-:W-:Y:S01]  /*9490*/  IMAD.MOV.U32 R2, RZ, RZ, R18 ;  /* 0x000000ffff027224 */ /* 0x000fe200078e0012 */
[----:B0-----:R-:W-:-:S05]  /*94a0*/  I2FP.F32.U32 R3, R11 ;  /* 0x0000000b00037245 */ /* 0x001fca0000201000 */
[----:B------:R-:W-:Y:S01]  /*94b0*/  FMUL R14, R3, UR6 ;  /* 0x00000006030e7c20 */ /* 0x000fe20008400000 */
[----:B------:R-:W-:-:S05]  /*94c0*/  IMAD.MOV.U32 R3, RZ, RZ, R17 ;  /* 0x000000ffff037224 */ /* 0x000fca00078e0011 */
[----:B--2---:R-:W-:Y:S05]  /*94d0*/  @!P1 BRA `(.L_x_274) ;  /* 0x0000000000289947 */ /* 0x004fea0003800000 */
[----:B------:R-:W-:Y:S02]  /*94e0*/  ULDC UR6, c[0x0][0x634] ;  /* 0x00018d0000067ab9 */ /* 0x000fe40000000800 */
[----:B------:R-:W-:-:S05]  /*94f0*/  IADD3 R3, P1, R18, UR6, RZ ;  /* 0x0000000612037c10 */ /* 0x000fca000ff3e0ff */
[----:B------:R-:W-:-:S04]  /*9500*/  IMAD.X R13, RZ, RZ, R17, P1 ;  /* 0x000000ffff0d7224 */ /* 0x000fc800008e0611 */
[----:B------:R-:W-:-:S04]  /*9510*/  IMAD.WIDE.U32 R4, R13, UR4, RZ ;  /* 0x000000040d047c25 */ /* 0x000fc8000f8e00ff */
[----:B------:R-:W-:-:S04]  /*9520*/  IMAD.WIDE.U32 R4, P1, R3, UR5, R4 ;  /* 0x0000000503047c25 */ /* 0x000fc8000f820004 */
[----:B------:R-:W-:-:S04]  /*9530*/  IMAD.WIDE.U32 R2, R3, UR4, RZ ;  /* 0x0000000403027c25 */ /* 0x000fc8000f8e00ff */
[----:B------:R-:W-:Y:S01]  /*9540*/  IMAD.MOV.U32 R2, RZ, RZ, R5 ;  /* 0x000000ffff027224 */ /* 0x000fe200078e0005 */
[----:B------:R-:W-:Y:S01]  /*9550*/  IADD3 RZ, P3, R3, R4, RZ ;  /* 0x0000000403ff7210 */ /* 0x000fe20007f7e0ff */
[----:B------:R-:W-:-:S04]  /*9560*/  IMAD.X R3, RZ, RZ, RZ, P1 ;  /* 0x000000ffff037224 */ /* 0x000fc800008e06ff */
[----:B------:R-:W-:-:S08]  /*9570*/  IMAD.WIDE.U32.X R2, R13, UR5, R2, P3 ;  /* 0x000000050d027c25 */ /* 0x000fd000098e0402 */
.L_x_274:
[--C-:B------:R-:W-:Y:S01]  /*9580*/  SHF.R.U64 R10, R2, UR7, R3.reuse ;  /* 0x00000007020a7c19 */ /* 0x100fe20008001203 */
[----:B------:R-:W0:Y:S01]  /*9590*/  F2I.U32.TRUNC.NTZ R14, R14 ;  /* 0x0000000e000e7305 */ /* 0x000e22000020f000 */
[----:B------:R-:W-:Y:S01]  /*95a0*/  SHF.R.U32.HI R2, RZ, UR7, R3 ;  /* 0x00000007ff027c19 */ /* 0x000fe20008011603 */
[----:B------:R-:W-:Y:S01]  /*95b0*/  ULDC.64 UR4, c[0x0][0x620] ;  /* 0x0001880000047ab9 */ /* 0x000fe20000000a00 */
[----:B------:R-:W-:Y:S01]  /*95c0*/  IADD3 R5, P1, RZ, -R10, RZ ;  /* 0x8000000aff057210 */ /* 0x000fe20007f3e0ff */
[----:B------:R-:W-:Y:S01]  /*95d0*/  IMAD.MOV.U32 R3, RZ, RZ, R17 ;  /* 0x000000ffff037224 */ /* 0x000fe200078e0011 */
[----:B------:R-:W-:-:S03]  /*95e0*/  ULDC.64 UR6, c[0x0][0x640] ;  /* 0x0001900000067ab9 */ /* 0x000fc60000000a00 */
[----:B------:R-:W-:Y:S01]  /*95f0*/  IMAD.X R2, RZ, RZ, ~R2, P1 ;  /* 0x000000ffff027224 */ /* 0x000fe200008e0e02 */
[----:B------:R-:W-:-:S03]  /*9600*/  ISETP.NE.U32.AND P1, PT, RZ, UR6, PT ;  /* 0x00000006ff007c0c */ /* 0x000fc6000bf25070 */
[----:B------:R-:W-:Y:S01]  /*9610*/  IMAD R4, R2, UR4, RZ ;  /* 0x0000000402047c24 */ /* 0x000fe2000f8e02ff */
[----:B------:R-:W-:Y:S01]  /*9620*/  ISETP.NE.AND.EX P1, PT, RZ, UR7, PT, P1 ;  /* 0x00000007ff007c0c */ /* 0x000fe2000bf25310 */
[----:B------:R-:W-:-:S04]  /*9630*/  IMAD.MOV.U32 R2, RZ, RZ, R18 ;  /* 0x000000ffff027224 */ /* 0x000fc800078e0012 */
[----:B------:R-:W-:Y:S01]  /*9640*/  IMAD.WIDE.U32 R2, R5, UR4, R2 ;  /* 0x0000000405027c25 */ /* 0x000fe2000f8e0002 */
[----:B------:R-:W-:-:S03]  /*9650*/  ULDC UR4, c[0x0][0x618] ;  /* 0x0001860000047ab9 */ /* 0x000fc60000000800 */
[----:B------:R-:W-:Y:S01]  /*9660*/  IMAD R5, R5, UR5, R4 ;  /* 0x0000000505057c24 */ /* 0x000fe2000f8e0204 */
[----:B------:R-:W-:Y:S01]  /*9670*/  ULDC UR5, c[0x0][0x154] ;  /* 0x0000550000057ab9 */ /* 0x000fe20000000800 */
[----:B0-----:R-:W-:Y:S02]  /*9680*/  IMAD.MOV R4, RZ, RZ, -R14 ;  /* 0x000000ffff047224 */ /* 0x001fe400078e0a0e */
[----:B------:R-:W0:Y:S01]  /*9690*/  LDC R14, c[0x0][0x148] ;  /* 0x00005200ff0e7b82 */ /* 0x000e220000000800 */
[----:B------:R-:W-:Y:S02]  /*96a0*/  IMAD.IADD R3, R3, 0x1, R5 ;  /* 0x0000000103037824 */ /* 0x000fe400078e0205 */
[----:B-1----:R-:W-:Y:S01]  /*96b0*/  IMAD R11, R12, R4, R11 ;  /* 0x000000040c0b7224 */ /* 0x002fe200078e020b */
[----:B------:R-:W-:Y:S02]  /*96c0*/  I2FP.F32.U32 R4, R9 ;  /* 0x0000000900047245 */ /* 0x000fe40000201000 */
[----:B------:R-:W-:-:S02]  /*96d0*/  SHF.R.U64 R12, R2, UR4, R3 ;  /* 0x00000004020c7c19 */ /* 0x000fc40008001203 */
[----:B------:R-:W-:Y:S01]  /*96e0*/  SHF.R.U32.HI R3, RZ, UR4, R3 ;  /* 0x00000004ff037c19 */ /* 0x000fe20008011603 */
[----:B------:R-:W-:Y:S01]  /*96f0*/  FMUL R4, R4, UR5 ;  /* 0x0000000504047c20 */ /* 0x000fe20008400000 */
[----:B------:R-:W-:Y:S02]  /*9700*/  ULDC UR4, c[0x0][0x608] ;  /* 0x0001820000047ab9 */ /* 0x000fe40000000800 */
[--C-:B------:R-:W-:Y:S01]  /*9710*/  SHF.R.U64 R15, R12, UR4, R3.reuse ;  /* 0x000000040c0f7c19 */ /* 0x100fe20008001203 */
[----:B------:R1:W2:Y:S01]  /*9720*/  F2I.U32.TRUNC.NTZ R20, R4 ;  /* 0x0000000400147305 */ /* 0x0002a2000020f000 */
[----:B------:R-:W-:Y:S01]  /*9730*/  SHF.R.U32.HI R2, RZ, UR4, R3 ;  /* 0x00000004ff027c19 */ /* 0x000fe20008011603 */
[----:B------:R-:W-:-:S03]  /*9740*/  ULDC UR4, c[0x0][0x658] ;  /* 0x0001960000047ab9 */ /* 0x000fc60000000800 */
[--C-:B------:R-:W-:Y:S02]  /*9750*/  SHF.R.U64 R13, R15, UR4, R2.reuse ;  /* 0x000000040f0d7c19 */ /* 0x100fe40008001202 */
[----:B------:R-:W-:-:S03]  /*9760*/  SHF.R.U32.HI R19, RZ, UR4, R2 ;  /* 0x00000004ff137c19 */ /* 0x000fc60008011602 */
[----:B------:R-:W-:Y:S02]  /*9770*/  IMAD.MOV.U32 R2, RZ, RZ, R13 ;  /* 0x000000ffff027224 */ /* 0x000fe400078e000d */
[----:B------:R-:W-:Y:S01]  /*9780*/  IMAD.MOV.U32 R3, RZ, RZ, R19 ;  /* 0x000000ffff037224 */ /* 0x000fe200078e0013 */
[----:B-1----:R-:W-:Y:S06]  /*9790*/  @!P1 BRA `(.L_x_275) ;  /* 0x0000000000289947 */ /* 0x002fec0003800000 */
        /* <DEDUP_REMOVED lines=10> */
.L_x_275:
[----:B------:R-:W1:Y:S01]  /*9840*/  LDC R4, c[0x0][0x65c] ;  /* 0x00019700ff047b82 */ /* 0x000e620000000800 */
[----:B------:R-:W-:Y:S01]  /*9850*/  ULDC UR4, c[0x0][0x648] ;  /* 0x0001920000047ab9 */ /* 0x000fe20000000800 */
[----:B------:R-:W-:Y:S01]  /*9860*/  LOP3.LUT R15, R15, UR16, RZ, 0xc0, !PT ;  /* 0x000000100f0f7c12 */ /* 0x000fe2000f8ec0ff */
[----:B--2---:R-:W-:Y:S01]  /*9870*/  IMAD.MOV R20, RZ, RZ, -R20 ;  /* 0x000000ffff147224 */ /* 0x004fe200078e0a14 */
[----:B------:R-:W-:Y:S01]  /*9880*/  SHF.R.U64 R2, R2, UR4, R3 ;  /* 0x0000000402027c19 */ /* 0x000fe20008001203 */
[----:B------:R-:W-:Y:S01]  /*9890*/  ULDC UR4, c[0x0][0x638] ;  /* 0x00018e0000047ab9 */ /* 0x000fe20000000800 */
[----:B------:R-:W-:Y:S01]  /*98a0*/  LOP3.LUT R12, R12, UR15, RZ, 0xc0, !PT ;  /* 0x0000000f0c0c7c12 */ /* 0x000fe2000f8ec0ff */
[----:B------:R-:W-:Y:S01]  /*98b0*/  ULDC UR5, c[0x0][0x610] ;  /* 0x0001840000057ab9 */ /* 0x000fe20000000800 */
[----:B------:R-:W-:Y:S01]  /*98c0*/  IMAD.MOV.U32 R3, RZ, RZ, 0x1 ;  /* 0x00000001ff037424 */ /* 0x000fe200078e00ff */
[----:B-1----:R-:W-:Y:S01]  /*98d0*/  ISETP.NE.AND P1, PT, R4, 0x1, PT ;  /* 0x000000010400780c */ /* 0x002fe20003f25270 */
[----:B------:R-:W-:-:S02]  /*98e0*/  IMAD.MOV R4, RZ, RZ, -R2 ;  /* 0x000000ffff047224 */ /* 0x000fc400078e0a02 */
[----:B------:R-:W-:Y:S02]  /*98f0*/  IMAD R2, R2, UR17, R15 ;  /* 0x0000001102027c24 */ /* 0x000fe4000f8e020f */
[----:B------:R-:W-:Y:S01]  /*9900*/  IMAD R13, R4, UR4, R13 ;  /* 0x00000004040d7c24 */ /* 0x000fe2000f8e020d */
[----:B------:R-:W-:-:S07]  /*9910*/  ULDC UR4, c[0x0][0x600] ;  /* 0x0001800000047ab9 */ /* 0x000fce0000000800 */
[----:B0-----:R-:W-:-:S04]  /*9920*/  @P1 IMAD R11, R14, R20, R9 ;  /* 0x000000140e0b1224 */ /* 0x001fc800078e0209 */
[----:B------:R-:W-:Y:S02]  /*9930*/  IMAD R11, R2, UR5, R11 ;  /* 0x00000005020b7c24 */ /* 0x000fe4000f8e020b */
[----:B------:R-:W-:-:S05]  /*9940*/  IMAD R2, R13, UR4, R12 ;  /* 0x000000040d027c24 */ /* 0x000fca000f8e020c */
[----:B------:R-:W-:Y:S02]  /*9950*/  SEL R22, R2, R11, !P1 ;  /* 0x0000000b02167207 */ /* 0x000fe40004800000 */
[----:B------:R-:W-:Y:S01]  /*9960*/  SEL R19, R11, R2, !P1 ;  /* 0x000000020b137207 */ /* 0x000fe20004800000 */
[----:B------:R-:W-:-:S07]  /*9970*/  IMAD.MOV.U32 R2, RZ, RZ, R10 ;  /* 0x000000ffff027224 */ /* 0x000fce00078e000a */
.L_x_273:
[----:B------:R-:W-:Y:S05]  /*9980*/  BSYNC B1 ;  /* 0x0000000000017941 */ /* 0x000fea0003800000 */
.L_x_272:
[----:B------:R-:W-:-:S13]  /*9990*/  LOP3.LUT P1, RZ, R3, 0xff, RZ, 0xc0, !PT ;  /* 0x000000ff03ff7812 */ /* 0x000fda000782c0ff */
[----:B------:R-:W-:Y:S05]  /*99a0*/  @P1 BRA `(.L_x_276) ;  /* 0xfffffff400301947 */ /* 0x000fea000383ffff */
[----:B------:R-:W-:Y:S05]  /*99b0*/  BSYNC B0 ;  /* 0x0000000000007941 */ /* 0x000fea0003800000 */
.L_x_264:
[----:B------:R-:W-:-:S03]  /*99c0*/  UMOV UR4, 0xffffffff ;  /* 0xffffffff00047882 */ /* 0x000fc60000000000 */
[----:B------:R-:W-:Y:S05]  /*99d0*/  BRA.DIV UR4, `(.L_x_277) ;  /* 0x0000000a04607947 */ /* 0x000fea000b800000 */
[----:B------:R-:W-:-:S13]  /*99e0*/  ELECT P6, URZ, PT ;  /* 0x00000000003f782f */ /* 0x000fda00038c0000 */
.L_x_301:
[----:B------:R-:W-:Y:S04]  /*99f0*/  BSSY B0, `(.L_x_278) ;  /* 0x0000073000007945 */ /* 0x000fe80003800000 */
[----:B------:R-:W-:Y:S05]  /*9a00*/  @!P6 BRA `(.L_x_279) ;  /* 0x0000000400c4e947 */ /* 0x000fea0003800000 */
[----:B------:R-:W-:-:S04]  /*9a10*/  LOP3.LUT R16, R16, 0x2, RZ, 0xfc, !PT ;  /* 0x0000000210107812 */ /* 0x000fc800078efcff */
[----:B------:R-:W-:-:S13]  /*9a20*/  ISETP.NE.AND P0, PT, R16, 0x3, PT ;  /* 0x000000031000780c */ /* 0x000fda0003f05270 */
[----:B------:R-:W-:Y:S05]  /*9a30*/  @!P0 BRA `(.L_x_280) ;  /* 0x0000000000048947 */ /* 0x000fea0003800000 */
[----:B------:R-:W-:Y:S01]  /*9a40*/  BPT.TRAP 0x1 ;  /* 0x000000040000795c */ /* 0x000fe20000300000 */
.L_x_280:
[----:B------:R-:W0:Y:S01]  /*9a50*/  S2R R3, SR_CgaCtaId ;  /* 0x0000000000037919 */ /* 0x000e220000008800 */
[----:B------:R-:W-:Y:S02]  /*9a60*/  MOV R2, 0x400 ;  /* 0x0000040000027802 */ /* 0x000fe40000000f00 */
[----:B------:R-:W-:Y:S02]  /*9a70*/  SHF.L.U32 R4, R0, 0x1f, RZ ;  /* 0x0000001f00047819 */ /* 0x000fe400000006ff */
[----:B0-----:R-:W-:-:S05]  /*9a80*/  LEA R2, R3, R2, 0x18 ;  /* 0x0000000203027211 */ /* 0x001fca00078ec0ff */
[----:B------:R-:W-:-:S04]  /*9a90*/  VIADD R2, R2, 0x60 ;  /* 0x0000006002027836 */ /* 0x000fc80000000000 */
[C---:B------:R-:W-:Y:S02]  /*9aa0*/  IMAD R9, R7.reuse, 0x8, R2 ;  /* 0x0000000807097824 */ /* 0x040fe400078e0202 */
[----:B------:R-:W-:Y:S02]  /*9ab0*/  VIADD R7, R7, 0x1 ;  /* 0x0000000107077836 */ /* 0x000fe40000000000 */
[----:B------:R-:W0:Y:S03]  /*9ac0*/  SYNCS.PHASECHK.TRANS64.TRYWAIT P0, [R9+URZ], R4 ;  /* 0x00000004090075a7 */ /* 0x000e26000800017f */
[----:B------:R-:W-:-:S04]  /*9ad0*/  ISETP.NE.AND P1, PT, R7, 0xc, PT ;  /* 0x0000000c0700780c */ /* 0x000fc80003f25270 */
[----:B------:R-:W-:Y:S02]  /*9ae0*/  SEL R3, RZ, 0x1, P1 ;  /* 0x00000001ff037807 */ /* 0x000fe40000800000 */
[----:B------:R-:W-:Y:S02]  /*9af0*/  SEL R7, R7, RZ, P1 ;  /* 0x000000ff07077207 */ /* 0x000fe40000800000 */
[----:B------:R-:W-:-:S03]  /*9b00*/  LOP3.LUT R6, R0, R3, RZ, 0x3c, !PT ;  /* 0x0000000300067212 */ /* 0x000fc600078e3cff */
[----:B------:R-:W-:Y:S01]  /*9b10*/  IMAD R8, R7, 0x8, R2 ;  /* 0x0000000807087824 */ /* 0x000fe200078e0202 */
[----:B------:R-:W-:Y:S01]  /*9b20*/  SHF.L.U32 R5, R6, 0x1f, RZ ;  /* 0x0000001f06057819 */ /* 0x000fe200000006ff */
[----:B0-----:R-:W-:Y:S06]  /*9b30*/  @!P0 BRA `(.L_x_281) ;  /* 0x0000000800288947 */ /* 0x001fec0003800000 */
.L_x_302:
[----:B------:R-:W1:Y:S01]  /*9b40*/  SYNCS.PHASECHK.TRANS64.TRYWAIT P0, [R8+URZ], R5 ;  /* 0x00000005080075a7 */ /* 0x000e62000800017f */
[----:B------:R-:W-:-:S05]  /*9b50*/  VIADD R0, R7, 0x1 ;  /* 0x0000000107007836 */ /* 0x000fca0000000000 */
[----:B------:R-:W-:-:S04]  /*9b60*/  ISETP.NE.AND P1, PT, R0, 0xc, PT ;  /* 0x0000000c0000780c */ /* 0x000fc80003f25270 */
[----:B------:R-:W-:Y:S02]  /*9b70*/  SEL R3, RZ, 0x1, P1 ;  /* 0x00000001ff037807 */ /* 0x000fe40000800000 */
[----:B------:R-:W-:Y:S02]  /*9b80*/  SEL R7, R0, RZ, P1 ;  /* 0x000000ff00077207 */ /* 0x000fe40000800000 */
[----:B------:R-:W-:-:S03]  /*9b90*/  LOP3.LUT R6, R6, R3, RZ, 0x3c, !PT ;  /* 0x0000000306067212 */ /* 0x000fc600078e3cff */
[----:B0-----:R-:W-:Y:S01]  /*9ba0*/  IMAD R9, R7, 0x8, R2 ;  /* 0x0000000807097824 */ /* 0x001fe200078e0202 */
[----:B------:R-:W-:Y:S01]  /*9bb0*/  SHF.L.U32 R4, R6, 0x1f, RZ ;  /* 0x0000001f06047819 */ /* 0x000fe200000006ff */
[----:B-1----:R-:W-:Y:S06]  /*9bc0*/  @!P0 BRA `(.L_x_282) ;  /* 0x0000000800188947 */ /* 0x002fec0003800000 */
.L_x_303:
        /* <DEDUP_REMOVED lines=9> */
.L_x_304:
        /* <DEDUP_REMOVED lines=9> */
.L_x_305:
        /* <DEDUP_REMOVED lines=9> */
.L_x_306:
        /* <DEDUP_REMOVED lines=9> */
.L_x_307:
        /* <DEDUP_REMOVED lines=9> */
.L_x_308:
        /* <DEDUP_REMOVED lines=9> */
.L_x_309:
        /* <DEDUP_REMOVED lines=9> */
.L_x_310:
[----:B------:R-:W1:Y:S01]  /*9fc0*/  SYNCS.PHASECHK.TRANS64.TRYWAIT P0, [R8+URZ], R5 ;  /* 0x00000005080075a7 */ /* 0x000e62000800017f */
[----:B------:R-:W-:-:S05]  /*9fd0*/  VIADD R0, R7, 0x1 ;  /* 0x0000000107007836 */ /* 0x000fca0000000000 */
[----:B------:R-:W-:-:S04]  /*9fe0*/  ISETP.NE.AND P1, PT, R0, 0xc, PT ;  /* 0x0000000c0000780c */ /* 0x000fc80003f25270 */
[----:B------:R-:W-:Y:S02]  /*9ff0*/  SEL R3, RZ, 0x1, P1 ;  /* 0x00000001ff037807 */ /* 0x000fe40000800000 */
[----:B------:R-:W-:Y:S02]  /*a000*/  SEL R7, R0, RZ, P1 ;  /* 0x000000ff00077207 */ /* 0x000fe40000800000 */
[----:B0-----:R-:W-:-:S03]  /*a010*/  LOP3.LUT R9, R6, R3, RZ, 0x3c, !PT ;  /* 0x0000000306097212 */ /* 0x001fc600078e3cff */
[----:B------:R-:W-:Y:S01]  /*a020*/  IMAD R11, R7, 0x8, R2 ;  /* 0x00000008070b7824 */ /* 0x000fe200078e0202 */
[----:B------:R-:W-:Y:S01]  /*a030*/  SHF.L.U32 R6, R9, 0x1f, RZ ;  /* 0x0000001f09067819 */ /* 0x000fe200000006ff */
[----:B-1----:R-:W-:Y:S06]  /*a040*/  @!P0 BRA `(.L_x_290) ;  /* 0x0000000400988947 */ /* 0x002fec0003800000 */
.L_x_311:
[----:B------:R-:W1:Y:S01]  /*a050*/  SYNCS.PHASECHK.TRANS64.TRYWAIT P0, [R11+URZ], R6 ;  /* 0x000000060b0075a7 */ /* 0x000e62000800017f */
[----:B------:R-:W-:-:S05]  /*a060*/  VIADD R0, R7, 0x1 ;  /* 0x0000000107007836 */ /* 0x000fca0000000000 */
[----:B------:R-:W-:-:S04]  /*a070*/  ISETP.NE.AND P1, PT, R0, 0xc, PT ;  /* 0x0000000c0000780c */ /* 0x000fc80003f25270 */
[----:B------:R-:W-:Y:S02]  /*a080*/  SEL R4, RZ, 0x1, P1 ;  /* 0x00000001ff047807 */ /* 0x000fe40000800000 */
[----:B------:R-:W-:Y:S02]  /*a090*/  SEL R3, R0, RZ, P1 ;  /* 0x000000ff00037207 */ /* 0x000fe40000800000 */
[----:B------:R-:W-:Y:S01]  /*a0a0*/  LOP3.LUT R0, R9, R4, RZ, 0x3c, !PT ;  /* 0x0000000409007212 */ /* 0x000fe200078e3cff */
[----:B-1----:R-:W-:Y:S06]  /*a0b0*/  @!P0 BRA `(.L_x_291) ;  /* 0x0000000400908947 */ /* 0x002fec0003800000 */
.L_x_312:
[----:B------:R-:W-:Y:S01]  /*a0c0*/  IMAD R3, R3, 0x8, R2 ;  /* 0x0000000803037824 */ /* 0x000fe200078e0202 */
[----:B------:R-:W-:-:S07]  /*a0d0*/  SHF.L.U32 R0, R0, 0x1f, RZ ;  /* 0x0000001f00007819 */ /* 0x000fce00000006ff */
.L_x_292:
[----:B--2---:R2:W3:Y:S02]  /*a0e0*/  SYNCS.PHASECHK.TRANS64.TRYWAIT P0, [R3+URZ], R0 ;  /* 0x00000000030075a7 */ /* 0x0044e4000800017f */
[----:B---3--:R-:W-:Y:S05]  /*a0f0*/  @!P0 NANOSLEEP.SYNCS 0x989680 ;  /* 0x009896800000895d */ /* 0x008fea0003900000 */
[----:B------:R-:W3:Y:S02]  /*a100*/  @!P0 SYNCS.PHASECHK.TRANS64 P0, [R3+URZ], R0 ;  /* 0x00000000030085a7 */ /* 0x000ee4000800007f */
[----:B---3--:R-:W-:Y:S05]  /*a110*/  @!P0 BRA `(.L_x_292) ;  /* 0xfffffffc00f08947 */ /* 0x008fea000383ffff */
.L_x_279:
[----:B------:R-:W-:Y:S05]  /*a120*/  BSYNC B0 ;  /* 0x0000000000007941 */ /* 0x000fea0003800000 */
.L_x_278:
[----:B------:R-:W-:Y:S05]  /*a130*/  EXIT ;  /* 0x000000000000794d */ /* 0x000fea0003800000 */
.L_x_16:
[----:B-1----:R1:W2:Y:S02]  /*a140*/  SYNCS.PHASECHK.TRANS64.TRYWAIT P0, [R143+URZ], R0 ;  /* 0x000000008f0075a7 */ /* 0x0022a4000800017f */
[----:B--2---:R-:W-:Y:S05]  /*a150*/  @!P0 NANOSLEEP.SYNCS 0x989680 ;  /* 0x009896800000895d */ /* 0x004fea0003900000 */
[----:B------:R-:W2:Y:S02]  /*a160*/  @!P0 SYNCS.PHASECHK.TRANS64 P0, [R143+URZ], R0 ;  /* 0x000000008f0085a7 */ /* 0x000ea4000800007f */
[----:B--2---:R-:W-:Y:S05]  /*a170*/  @!P0 BRA `(.L_x_16) ;  /* 0xfffffffc00f08947 */ /* 0x004fea000383ffff */
[----:B------:R-:W-:Y:S05]  /*a180*/  BRA `(.L_x_293) ;  /* 0xffffff7400047947 */ /* 0x000fea000383ffff */
.L_x_21:
[----:B--2---:R2:W3:Y:S02]  /*a190*/  SYNCS.PHASECHK.TRANS64.TRYWAIT P1, [R3+URZ], R0 ;  /* 0x00000000030075a7 */ /* 0x0044e4000802017f */
[----:B---3--:R-:W-:Y:S05]  /*a1a0*/  @!P1 NANOSLEEP.SYNCS 0x989680 ;  /* 0x009896800000995d */ /* 0x008fea0003900000 */
[----:B------:R-:W3:Y:S02]  /*a1b0*/  @!P1 SYNCS.PHASECHK.TRANS64 P1, [R3+URZ], R0 ;  /* 0x00000000030095a7 */ /* 0x000ee4000802007f */
[----:B---3--:R-:W-:Y:S05]  /*a1c0*/  @!P1 BRA `(.L_x_21) ;  /* 0xfffffffc00f09947 */ /* 0x008fea000383ffff */
[----:B------:R-:W-:Y:S05]  /*a1d0*/  BRA `(.L_x_20) ;  /* 0xffffff7400747947 */ /* 0x000fea000383ffff */
.L_x_26:
[----:B--2---:R-:W-:-:S04]  /*a1e0*/  IMAD.U32 R4, RZ, RZ, UR8 ;  /* 0x00000008ff047e24 */ /* 0x004fc8000f8e00ff */
[----:B------:R2:W3:Y:S03]  /*a1f0*/  SYNCS.PHASECHK.TRANS64.TRYWAIT P1, [R4+URZ], R3 ;  /* 0x00000003040075a7 */ /* 0x0004e6000802017f */
[----:B---3--:R-:W-:Y:S05]  /*a200*/  @!P1 NANOSLEEP.SYNCS 0x989680 ;  /* 0x009896800000995d */ /* 0x008fea0003900000 */
[----:B------:R-:W3:Y:S02]  /*a210*/  @!P1 SYNCS.PHASECHK.TRANS64 P1, [R4+URZ], R3 ;  /* 0x00000003040095a7 */ /* 0x000ee4000802007f */
[----:B---3--:R-:W-:Y:S05]  /*a220*/  @!P1 BRA `(.L_x_26) ;  /* 0xfffffffc00ec9947 */ /* 0x008fea000383ffff */
[----:B------:R-:W-:Y:S05]  /*a230*/  BRA `(.L_x_25) ;  /* 0xffffff7c002c7947 */ /* 0x000fea000383ffff */
.L_x_32:
[----:B-1----:R1:W2:Y:S02]  /*a240*/  SYNCS.PHASECHK.TRANS64.TRYWAIT P0, [R143+URZ+0x10], R0 ;  /* 0x000010008f0075a7 */ /* 0x0022a4000800017f */
[----:B--2---:R-:W-:Y:S05]  /*a250*/  @!P0 NANOSLEEP.SYNCS 0x989680 ;  /* 0x009896800000895d */ /* 0x004fea0003900000 */
[----:B------:R-:W2:Y:S02]  /*a260*/  @!P0 SYNCS.PHASECHK.TRANS64 P0, [R143+URZ+0x10], R0 ;  /* 0x000010008f0085a7 */ /* 0x000ea4000800007f */
[----:B--2---:R-:W-:Y:S05]  /*a270*/  @!P0 BRA `(.L_x_32) ;  /* 0xfffffffc00f08947 */ /* 0x004fea000383ffff */
[----:B------:R-:W-:Y:S05]  /*a280*/  BRA `(.L_x_294) ;  /* 0xffffff84004c7947 */ /* 0x000fea000383ffff */
.L_x_265:
[----:B------:R-:W-:Y:S01]  /*a290*/  BSSY B1, `(.L_x_295) ;  /* 0x0000006000017945 */ /* 0x000fe20003800000 */
[----:B------:R-:W-:-:S07]  /*a2a0*/  IMAD.MOV.U32 R15, RZ, RZ, -0x1 ;  /* 0xffffffffff0f7424 */ /* 0x000fce00078e00ff */
[----:B-----5:R-:W-:Y:S05]  /*a2b0*/  WARPSYNC.COLLECTIVE R15, `(.L_x_296) ;  /* 0x000000000f0c7348 */ /* 0x020fea0003c00000 */
[----:B------:R-:W-:Y:S02]  /*a2c0*/  ELECT P6, UR62, PT ;  /* 0x00000000003e782f */ /* 0x000fe400038c0000 */
[----:B------:R-:W-:Y:S01]  /*a2d0*/  MOV R14, UR62 ;  /* 0x0000003e000e7c02 */ /* 0x000fe20008000f00 */
[----:B-----5:R-:W-:Y:S10]  /*a2e0*/  ENDCOLLECTIVE ;  /* 0x000000000000791b */ /* 0x020ff40003800000 */
.L_x_296:
[----:B------:R-:W-:Y:S05]  /*a2f0*/  BSYNC B1 ;  /* 0x0000000000017941 */ /* 0x000fea0003800000 */
.L_x_295:
[----:B------:R-:W-:Y:S05]  /*a300*/  BRA `(.L_x_297) ;  /* 0xffffffe800e47947 */ /* 0x000fea000383ffff */
.L_x_268:
[----:B0-----:R0:W1:Y:S02]  /*a310*/  SYNCS.PHASECHK.TRANS64.TRYWAIT P1, [R10+URZ+0x60], R5 ;  /* 0x000060050a0075a7 */ /* 0x001064000802017f */
[----:B-1----:R-:W-:Y:S05]  /*a320*/  @!P1 NANOSLEEP.SYNCS 0x989680 ;  /* 0x009896800000995d */ /* 0x002fea0003900000 */
[----:B------:R-:W1:Y:S02]  /*a330*/  @!P1 SYNCS.PHASECHK.TRANS64 P1, [R10+URZ+0x60], R5 ;  /* 0x000060050a0095a7 */ /* 0x000e64000802007f */
[----:B-1----:R-:W-:Y:S05]  /*a340*/  @!P1 BRA `(.L_x_268) ;  /* 0xfffffffc00f09947 */ /* 0x002fea000383ffff */
[----:B------:R-:W-:Y:S05]  /*a350*/  BRA `(.L_x_298) ;  /* 0xffffffec00187947 */ /* 0x000fea000383ffff */
.L_x_277:
[----:B------:R-:W-:Y:S01]  /*a360*/  BSSY B0, `(.L_x_299) ;  /* 0x0000006000007945 */ /* 0x000fe20003800000 */
[----:B------:R-:W-:-:S07]  /*a370*/  IMAD.MOV.U32 R15, RZ, RZ, -0x1 ;  /* 0xffffffffff0f7424 */ /* 0x000fce00078e00ff */
[----:B-----5:R-:W-:Y:S05]  /*a380*/  WARPSYNC.COLLECTIVE R15, `(.L_x_300) ;  /* 0x000000000f0c7348 */ /* 0x020fea0003c00000 */
[----:B------:R-:W-:Y:S02]  /*a390*/  ELECT P6, UR62, PT ;  /* 0x00000000003e782f */ /* 0x000fe400038c0000 */
[----:B------:R-:W-:Y:S01]  /*a3a0*/  MOV R14, UR62 ;  /* 0x0000003e000e7c02 */ /* 0x000fe20008000f00 */
[----:B-----5:R-:W-:Y:S10]  /*a3b0*/  ENDCOLLECTIVE ;  /* 0x000000000000791b */ /* 0x020ff40003800000 */
.L_x_300:
[----:B------:R-:W-:Y:S05]  /*a3c0*/  BSYNC B0 ;  /* 0x0000000000007941 */ /* 0x000fea0003800000 */
.L_x_299:
[----:B------:R-:W-:Y:S05]  /*a3d0*/  BRA `(.L_x_301) ;  /* 0xfffffff400847947 */ /* 0x000fea000383ffff */
.L_x_281:
[----:B0-----:R0:W1:Y:S02]  /*a3e0*/  SYNCS.PHASECHK.TRANS64.TRYWAIT P0, [R9+URZ], R4 ;  /* 0x00000004090075a7 */ /* 0x001064000800017f */
[----:B-1----:R-:W-:Y:S05]  /*a3f0*/  @!P0 NANOSLEEP.SYNCS 0x989680 ;  /* 0x009896800000895d */ /* 0x002fea0003900000 */
[----:B------:R-:W1:Y:S02]  /*a400*/  @!P0 SYNCS.PHASECHK.TRANS64 P0, [R9+URZ], R4 ;  /* 0x00000004090085a7 */ /* 0x000e64000800007f */
[----:B-1----:R-:W-:Y:S05]  /*a410*/  @!P0 BRA `(.L_x_281) ;  /* 0xfffffffc00f08947 */ /* 0x002fea000383ffff */
[----:B------:R-:W-:Y:S05]  /*a420*/  BRA `(.L_x_302) ;  /* 0xfffffff400c47947 */ /* 0x000fea000383ffff */
.L_x_282:
[----:B0-----:R0:W1:Y:S02]  /*a430*/  SYNCS.PHASECHK.TRANS64.TRYWAIT P0, [R8+URZ], R5 ;  /* 0x00000005080075a7 */ /* 0x001064000800017f */
[----:B-1----:R-:W-:Y:S05]  /*a440*/  @!P0 NANOSLEEP.SYNCS 0x989680 ;  /* 0x009896800000895d */ /* 0x002fea0003900000 */
[----:B------:R-:W1:Y:S02]  /*a450*/  @!P0 SYNCS.PHASECHK.TRANS64 P0, [R8+URZ], R5 ;  /* 0x00000005080085a7 */ /* 0x000e64000800007f */
[----:B-1----:R-:W-:Y:S05]  /*a460*/  @!P0 BRA `(.L_x_282) ;  /* 0xfffffffc00f08947 */ /* 0x002fea000383ffff */
[----:B------:R-:W-:Y:S05]  /*a470*/  BRA `(.L_x_303) ;  /* 0xfffffff400d47947 */ /* 0x000fea000383ffff */
.L_x_283:
[----:B0-----:R0:W1:Y:S02]  /*a480*/  SYNCS.PHASECHK.TRANS64.TRYWAIT P0, [R9+URZ], R4 ;  /* 0x00000004090075a7 */ /* 0x001064000800017f */
[----:B-1----:R-:W-:Y:S05]  /*a490*/  @!P0 NANOSLEEP.SYNCS 0x989680 ;  /* 0x009896800000895d */ /* 0x002fea0003900000 */
[----:B------:R-:W1:Y:S02]  /*a4a0*/  @!P0 SYNCS.PHASECHK.TRANS64 P0, [R9+URZ], R4 ;  /* 0x00000004090085a7 */ /* 0x000e64000800007f */
[----:B-1----:R-:W-:Y:S05]  /*a4b0*/  @!P0 BRA `(.L_x_283) ;  /* 0xfffffffc00f08947 */ /* 0x002fea000383ffff */
[----:B------:R-:W-:Y:S05]  /*a4c0*/  BRA `(.L_x_304) ;  /* 0xfffffff400e47947 */ /* 0x000fea000383ffff */
.L_x_284:
[----:B0-----:R0:W1:Y:S02]  /*a4d0*/  SYNCS.PHASECHK.TRANS64.TRYWAIT P0, [R8+URZ], R5 ;  /* 0x00000005080075a7 */ /* 0x001064000800017f */
[----:B-1----:R-:W-:Y:S05]  /*a4e0*/  @!P0 NANOSLEEP.SYNCS 0x989680 ;  /* 0x009896800000895d */ /* 0x002fea0003900000 */
[----:B------:R-:W1:Y:S02]  /*a4f0*/  @!P0 SYNCS.PHASECHK.TRANS64 P0, [R8+URZ], R5 ;  /* 0x00000005080085a7 */ /* 0x000e64000800007f */
[----:B-1----:R-:W-:Y:S05]  /*a500*/  @!P0 BRA `(.L_x_284) ;  /* 0xfffffffc00f08947 */ /* 0x002fea000383ffff */
[----:B------:R-:W-:Y:S05]  /*a510*/  BRA `(.L_x_305) ;  /* 0xfffffff400f47947 */ /* 0x000fea000383ffff */
.L_x_285:
[----:B0-----:R0:W1:Y:S02]  /*a520*/  SYNCS.PHASECHK.TRANS64.TRYWAIT P0, [R9+URZ], R4 ;  /* 0x00000004090075a7 */ /* 0x001064000800017f */
[----:B-1----:R-:W-:Y:S05]  /*a530*/  @!P0 NANOSLEEP.SYNCS 0x989680 ;  /* 0x009896800000895d */ /* 0x002fea0003900000 */
[----:B------:R-:W1:Y:S02]  /*a540*/  @!P0 SYNCS.PHASECHK.TRANS64 P0, [R9+URZ], R4 ;  /* 0x00000004090085a7 */ /* 0x000e64000800007f */
[----:B-1----:R-:W-:Y:S05]  /*a550*/  @!P0 BRA `(.L_x_285) ;  /* 0xfffffffc00f08947 */ /* 0x002fea000383ffff */
[----:B------:R-:W-:Y:S05]  /*a560*/  BRA `(.L_x_306) ;  /* 0xfffffff800047947 */ /* 0x000fea000383ffff */
.L_x_286:
[----:B0-----:R0:W1:Y:S02]  /*a570*/  SYNCS.PHASECHK.TRANS64.TRYWAIT P0, [R8+URZ], R5 ;  /* 0x00000005080075a7 */ /* 0x001064000800017f */
[----:B-1----:R-:W-:Y:S05]  /*a580*/  @!P0 NANOSLEEP.SYNCS 0x989680 ;  /* 0x009896800000895d */ /* 0x002fea0003900000 */
[----:B------:R-:W1:Y:S02]  /*a590*/  @!P0 SYNCS.PHASECHK.TRANS64 P0, [R8+URZ], R5 ;  /* 0x00000005080085a7 */ /* 0x000e64000800007f */
[----:B-1----:R-:W-:Y:S05]  /*a5a0*/  @!P0 BRA `(.L_x_286) ;  /* 0xfffffffc00f08947 */ /* 0x002fea000383ffff */
[----:B------:R-:W-:Y:S05]  /*a5b0*/  BRA `(.L_x_307) ;  /* 0xfffffff800147947 */ /* 0x000fea000383ffff */
.L_x_287:
[----:B0-----:R0:W1:Y:S02]  /*a5c0*/  SYNCS.PHASECHK.TRANS64.TRYWAIT P0, [R9+URZ], R4 ;  /* 0x00000004090075a7 */ /* 0x001064000800017f */
[----:B-1----:R-:W-:Y:S05]  /*a5d0*/  @!P0 NANOSLEEP.SYNCS 0x989680 ;  /* 0x009896800000895d */ /* 0x002fea0003900000 */
[----:B------:R-:W1:Y:S02]  /*a5e0*/  @!P0 SYNCS.PHASECHK.TRANS64 P0, [R9+URZ], R4 ;  /* 0x00000004090085a7 */ /* 0x000e64000800007f */
[----:B-1----:R-:W-:Y:S05]  /*a5f0*/  @!P0 BRA `(.L_x_287) ;  /* 0xfffffffc00f08947 */ /* 0x002fea000383ffff */
[----:B------:R-:W-:Y:S05]  /*a600*/  BRA `(.L_x_308) ;  /* 0xfffffff800247947 */ /* 0x000fea000383ffff */
.L_x_288:
[----:B0-----:R0:W1:Y:S02]  /*a610*/  SYNCS.PHASECHK.TRANS64.TRYWAIT P0, [R8+URZ], R5 ;  /* 0x00000005080075a7 */ /* 0x001064000800017f */
[----:B-1----:R-:W-:Y:S05]  /*a620*/  @!P0 NANOSLEEP.SYNCS 0x989680 ;  /* 0x009896800000895d */ /* 0x002fea0003900000 */
[----:B------:R-:W1:Y:S02]  /*a630*/  @!P0 SYNCS.PHASECHK.TRANS64 P0, [R8+URZ], R5 ;  /* 0x00000005080085a7 */ /* 0x000e64000800007f */
[----:B-1----:R-:W-:Y:S05]  /*a640*/  @!P0 BRA `(.L_x_288) ;  /* 0xfffffffc00f08947 */ /* 0x002fea000383ffff */
[----:B------:R-:W-:Y:S05]  /*a650*/  BRA `(.L_x_309) ;  /* 0xfffffff800347947 */ /* 0x000fea000383ffff */
.L_x_289:
[----:B0-----:R0:W1:Y:S02]  /*a660*/  SYNCS.PHASECHK.TRANS64.TRYWAIT P0, [R9+URZ], R4 ;  /* 0x00000004090075a7 */ /* 0x001064000800017f */
[----:B-1----:R-:W-:Y:S05]  /*a670*/  @!P0 NANOSLEEP.SYNCS 0x989680 ;  /* 0x009896800000895d */ /* 0x002fea0003900000 */
[----:B------:R-:W1:Y:S02]  /*a680*/  @!P0 SYNCS.PHASECHK.TRANS64 P0, [R9+URZ], R4 ;  /* 0x00000004090085a7 */ /* 0x000e64000800007f */
[----:B-1----:R-:W-:Y:S05]  /*a690*/  @!P0 BRA `(.L_x_289) ;  /* 0xfffffffc00f08947 */ /* 0x002fea000383ffff */
[----:B------:R-:W-:Y:S05]  /*a6a0*/  BRA `(.L_x_310) ;  /* 0xfffffff800447947 */ /* 0x000fea000383ffff */
.L_x_290:
[----:B0-----:R0:W1:Y:S02]  /*a6b0*/  SYNCS.PHASECHK.TRANS64.TRYWAIT P0, [R8+URZ], R5 ;  /* 0x00000005080075a7 */ /* 0x001064000800017f */
[----:B-1----:R-:W-:Y:S05]  /*a6c0*/  @!P0 NANOSLEEP.SYNCS 0x989680 ;  /* 0x009896800000895d */ /* 0x002fea0003900000 */
[----:B------:R-:W1:Y:S02]  /*a6d0*/  @!P0 SYNCS.PHASECHK.TRANS64 P0, [R8+URZ], R5 ;  /* 0x00000005080085a7 */ /* 0x000e64000800007f */
[----:B-1----:R-:W-:Y:S05]  /*a6e0*/  @!P0 BRA `(.L_x_290) ;  /* 0xfffffffc00f08947 */ /* 0x002fea000383ffff */
[----:B------:R-:W-:Y:S05]  /*a6f0*/  BRA `(.L_x_311) ;  /* 0xfffffff800547947 */ /* 0x000fea000383ffff */
.L_x_291:
[----:B-1----:R1:W2:Y:S02]  /*a700*/  SYNCS.PHASECHK.TRANS64.TRYWAIT P0, [R11+URZ], R6 ;  /* 0x000000060b0075a7 */ /* 0x0022a4000800017f */
[----:B--2---:R-:W-:Y:S05]  /*a710*/  @!P0 NANOSLEEP.SYNCS 0x989680 ;  /* 0x009896800000895d */ /* 0x004fea0003900000 */
[----:B------:R-:W2:Y:S02]  /*a720*/  @!P0 SYNCS.PHASECHK.TRANS64 P0, [R11+URZ], R6 ;  /* 0x000000060b0085a7 */ /* 0x000ea4000800007f */
[----:B--2---:R-:W-:Y:S05]  /*a730*/  @!P0 BRA `(.L_x_291) ;  /* 0xfffffffc00f08947 */ /* 0x004fea000383ffff */
[----:B------:R-:W-:Y:S05]  /*a740*/  BRA `(.L_x_312) ;  /* 0xfffffff8005c7947 */ /* 0x000fea000383ffff */
.L_x_313:
[----:B------:R-:W-:-:S00]  /*a750*/  BRA `(.L_x_313) ;  /* 0xfffffffc00fc7947 */ /* 0x000fc0000383ffff */
[----:B------:R-:W-:-:S00]  /*a760*/  NOP ;  /* 0x0000000000007918 */ /* 0x000fc00000000000 */
        /* <DEDUP_REMOVED lines=9> */
.L_x_314:


//--------------------- .nv.global.init           --------------------------
	.section	.nv.global.init,"aw",@progbits
.nv.global.init:
	.type		$str$22,@object
	.size		$str$22,($str$23 - $str$22)
$str$22:
        /*0000*/ 	.byte	0x6b, 0x5f, 0x74, 0x69, 0x6c, 0x65, 0x5f, 0x63, 0x6f, 0x75, 0x6e, 0x74, 0x20, 0x3e, 0x3d, 0x20
        /*0010*/ 	.byte	0x31, 0x00
	.type		$str$23,@object
	.size		$str$23,(__unnamed_1 - $str$23)
$str$23:
        /*0012*/ 	.byte	0x2f, 0x74, 0x6d, 0x70, 0x2f, 0x63, 0x75, 0x74, 0x6c, 0x61, 0x73, 0x73, 0x5f, 0x73, 0x77, 0x65
        /*0022*/ 	.byte	0x65, 0x70, 0x5f, 0x73, 0x72, 0x63, 0x2f, 0x69, 0x6e, 0x63, 0x6c, 0x75, 0x64, 0x65, 0x2f, 0x63
        /*0032*/ 	.byte	0x75, 0x74, 0x6c, 0x61, 0x73, 0x73, 0x2f, 0x67, 0x65, 0x6d, 0x6d, 0x2f, 0x63, 0x6f, 0x6c, 0x6c
        /*0042*/ 	.byte	0x65, 0x63, 0x74, 0x69, 0x76, 0x65, 0x2f, 0x73, 0x6d, 0x39, 0x30, 0x5f, 0x6d, 0x6d, 0x61, 0x5f
        /*0052*/ 	.byte	0x74, 0x6d, 0x61, 0x5f, 0x67, 0x6d, 0x6d, 0x61, 0x5f, 0x73, 0x73, 0x5f, 0x77, 0x61, 0x72, 0x70
        /*0062*/ 	.byte	0x73, 0x70, 0x65, 0x63, 0x69, 0x61, 0x6c, 0x69, 0x7a, 0x65, 0x64, 0x2e, 0x68, 0x70, 0x70, 0x00
	.type		__unnamed_1,@object
	.size		__unnamed_1,(.L_0 - __unnamed_1)
__unnamed_1:
        /*0072*/ 	.byte	0x76, 0x6f, 0x69, 0x64, 0x20, 0x63, 0x75, 0x74, 0x6c, 0x61, 0x73, 0x73, 0x3a, 0x3a, 0x67, 0x65
        /* <DEDUP_REMOVED lines=171> */
        /*0b32*/ 	.byte	0x3a, 0x3a, 0x69, 0x64, 0x65, 0x6e, 0x74, 0x69, 0x74, 0x79, 0x5d, 0x00
.L_0:


//--------------------- .nv.shared._ZN7cutlass13device_kernelINS_4gemm6kernel13GemmUniversalIN4cute5tupleIJiiiiEEENS1_10collective13CollectiveMmaINS1_34MainloopSm90TmaGmmaWarpSpecializedILi12ENS5_IJNS4_1CILi1EEESB_SB_EEENS1_32KernelTmaWarpSpecializedPingpongEEENS5_IJNSA_ILi64EEENSA_ILi224EEESF_EEEaNS5_IJlSB_lEEEaSI_NS4_8TiledMMAINS4_8MMA_AtomIJNS4_4SM904GMMA26MMA_64x32x32_S32S8S8_SS_TNEEEENS4_6LayoutISC_NS5_IJNSA_ILi0EEESQ_SQ_EEEEENS5_IJNS4_10UnderscoreEST_ST_EEEEENS4_13SM90_TMA_LOADENS4_14ComposedLayoutINS4_7SwizzleILi2ELi4ELi3EEENS4_18smem_ptr_flag_bitsILi8EEENSP_INS5_IJNSA_ILi8EEESF_EEENS5_IJSF_SB_EEEEEEEvNS4_8identityESW_S16_vS17_EENS_8epilogue10collective6detail29Sm90TmaWarpSpecializedAdapterINS1A_15DefaultEpilogueIaSI_SI_NS19_6thread17LinearCombinationIaLi1EiiLNS1E_9ScaleType4KindE0ELNS_15FloatRoundStyleE2EaEENS1_15EpilogueDefaultEEEEEvvEEEEvNT_6ParamsE --------------------------
	.section	.nv.shared._ZN7cutlass13device_kernelINS_4gemm6kernel13GemmUniversalIN4cute5tupleIJiiiiEEENS1_10collective13CollectiveMmaINS1_34MainloopSm90TmaGmmaWarpSpecializedILi12ENS5_IJNS4_1CILi1EEESB_SB_EEENS1_32KernelTmaWarpSpecializedPingpongEEENS5_IJNSA_ILi64EEENSA_ILi224EEESF_EEEaNS5_IJlSB_lEEEaSI_NS4_8TiledMMAINS4_8MMA_AtomIJNS4_4SM904GMMA26MMA_64x32x32_S32S8S8_SS_TNEEEENS4_6LayoutISC_NS5_IJNSA_ILi0EEESQ_SQ_EEEEENS5_IJNS4_10UnderscoreEST_ST_EEEEENS4_13SM90_TMA_LOADENS4_14ComposedLayoutINS4_7SwizzleILi2ELi4ELi3EEENS4_18smem_ptr_flag_bitsILi8EEENSP_INS5_IJNSA_ILi8EEESF_EEENS5_IJSF_SB_EEEEEEEvNS4_8identityESW_S16_vS17_EENS_8epilogue10collective6detail29Sm90TmaWarpSpecializedAdapterINS1A_15DefaultEpilogueIaSI_SI_NS19_6thread17LinearCombinationIaLi1EiiLNS1E_9ScaleType4KindE0ELNS_15FloatRoundStyleE2EaEENS1_15EpilogueDefaultEEEEEvvEEEEvNT_6ParamsE,"aw",@nobits
	.sectionflags	@""
	.align	16
	.zero		1024


//--------------------- .nv.shared.reserved.0     --------------------------
	.section	.nv.shared.reserved.0,"aw",@nobits
	.weak		__nv_reservedSMEM_offset_0_alias
	.size		__nv_reservedSMEM_offset_0_alias, 0, 0
	.other		__nv_reservedSMEM_offset_0_alias,@"STO_CUDA_RESERVED_SHARED STV_DEFAULT"
__nv_reservedSMEM_offset_0_alias:
	.zero		0


//--------------------- .nv.global                --------------------------
	.section	.nv.global,"aw",@nobits
.nv.global:
	.type		_ZN39_INTERNAL_1d3ad84d_4_k_cu_faa43b55_40964cute1_E,@object
	.size		_ZN39_INTERNAL_1d3ad84d_4_k_cu_faa43b55_40964cute1_E,(_ZN39_INTERNAL_1d3ad84d_4_k_cu_faa43b55_40964cuda3std3__45__cpo6cbeginE - _ZN39_INTERNAL_1d3ad84d_4_k_cu_faa43b55_40964cute1_E)
_ZN39_INTERNAL_1d3ad84d_4_k_cu_faa43b55_40964cute1_E:
	.zero		1
	.type		_ZN39_INTERNAL_1d3ad84d_4_k_cu_faa43b55_40964cuda3std3__45__cpo6cbeginE,@object
	.size		_ZN39_INTERNAL_1d3ad84d_4_k_cu_faa43b55_40964cuda3std3__45__cpo6cbeginE,(_ZN39_INTERNAL_1d3ad84d_4_k_cu_faa43b55_40964cuda3std3__48in_placeE - _ZN39_INTERNAL_1d3ad84d_4_k_cu_faa43b55_40964cuda3std3__45__cpo6cbeginE)
_ZN39_INTERNAL_1d3ad84d_4_k_cu_faa43b55_40964cuda3std3__45__cpo6cbeginE:
	.zero		1
	.type		_ZN39_INTERNAL_1d3ad84d_4_k_cu_faa43b55_40964cuda3std3__48in_placeE,@object
	.size		_ZN39_INTERNAL_1d3ad84d_4_k_cu_faa43b55_40964cuda3std3__48in_placeE,(_ZN39_INTERNAL_1d3ad84d_4_k_cu_faa43b55_40964cuda3std6ranges3__45__cpo9iter_moveE - _ZN39_INTERNAL_1d3ad84d_4_k_cu_faa43b55_40964cuda3std3__48in_placeE)
_ZN39_INTERNAL_1d3ad84d_4_k_cu_faa43b55_40964cuda3std3__48in_placeE:
	.zero		1
	.type		_ZN39_INTERNAL_1d3ad84d_4_k_cu_faa43b55_40964cuda3std6ranges3__45__cpo9iter_moveE,@object
	.size		_ZN39_INTERNAL_1d3ad84d_4_k_cu_faa43b55_40964cuda3std6ranges3__45__cpo9iter_moveE,(_ZN39_INTERNAL_1d3ad84d_4_k_cu_faa43b55_40964cuda3std3__45__cpo5beginE - _ZN39_INTERNAL_1d3ad84d_4_k_cu_faa43b55_40964cuda3std6ranges3__45__cpo9iter_moveE)
_ZN39_INTERNAL_1d3ad84d_4_k_cu_faa43b55_40964cuda3std6ranges3__45__cpo9iter_moveE:
	.zero		1
	.type		_ZN39_INTERNAL_1d3ad84d_4_k_cu_faa43b55_40964cuda3std3__45__cpo5beginE,@object
	.size		_ZN39_INTERNAL_1d3ad84d_4_k_cu_faa43b55_40964cuda3std3__45__cpo5beginE,(_ZN39_INTERNAL_1d3ad84d_4_k_cu_faa43b55_40964cuda3std3__441_GLOBAL__N__1d3ad84d_4_k_cu_faa43b55_40966ignoreE - _ZN39_INTERNAL_1d3ad84d_4_k_cu_faa43b55_40964cuda3std3__45__cpo5beginE)
_ZN39_INTERNAL_1d3ad84d_4_k_cu_faa43b55_40964cuda3std3__45__cpo5beginE:
	.zero		1
	.type		_ZN39_INTERNAL_1d3ad84d_4_k_cu_faa43b55_40964cuda3std3__441_GLOBAL__N__1d3ad84d_4_k_cu_faa43b55_40966ignoreE,@object
	.size		_ZN39_INTERNAL_1d3ad84d_4_k_cu_faa43b55_40964cuda3std3__441_GLOBAL__N__1d3ad84d_4_k_cu_faa43b55_40966ignoreE,(_ZN39_INTERNAL_1d3ad84d_4_k_cu_faa43b55_40964cute7productE - _ZN39_INTERNAL_1d3ad84d_4_k_cu_faa43b55_40964cuda3std3__441_GLOBAL__N__1d3ad84d_4_k_cu_faa43b55_40966ignoreE)
_ZN39_INTERNAL_1d3ad84d_4_k_cu_faa43b55_40964cuda3std3__441_GLOBAL__N__1d3ad84d_4_k_cu_faa43b55_40966ignoreE:
	.zero		1
	.type		_ZN39_INTERNAL_1d3ad84d_4_k_cu_faa43b55_40964cute7productE,@object
	.size		_ZN39_INTERNAL_1d3ad84d_4_k_cu_faa43b55_40964cute7productE,(_ZN39_INTERNAL_1d3ad84d_4_k_cu_faa43b55_40964cuda3std3__45__cpo3endE - _ZN39_INTERNAL_1d3ad84d_4_k_cu_faa43b55_40964cute7productE)
_ZN39_INTERNAL_1d3ad84d_4_k_cu_faa43b55_40964cute7productE:
	.zero		1
	.type		_ZN39_INTERNAL_1d3ad84d_4_k_cu_faa43b55_40964cuda3std3__45__cpo3endE,@object
	.size		_ZN39_INTERNAL_1d3ad84d_4_k_cu_faa43b55_40964cuda3std3__45__cpo3endE,(_ZN39_INTERNAL_1d3ad84d_4_k_cu_faa43b55_40964cuda3std3__419piecewise_constructE - _ZN39_INTERNAL_1d3ad84d_4_k_cu_faa43b55_40964cuda3std3__45__cpo3endE)
_ZN39_INTERNAL_1d3ad84d_4_k_cu_faa43b55_40964cuda3std3__45__cpo3endE:
	.zero		1
	.type		_ZN39_INTERNAL_1d3ad84d_4_k_cu_faa43b55_40964cuda3std3__419piecewise_constructE,@object
	.size		_ZN39_INTERNAL_1d3ad84d_4_k_cu_faa43b55_40964cuda3std3__419piecewise_constructE,(_ZN39_INTERNAL_1d3ad84d_4_k_cu_faa43b55_40964cuda3std3__45__cpo4cendE - _ZN39_INTERNAL_1d3ad84d_4_k_cu_faa43b55_40964cuda3std3__419piecewise_constructE)
_ZN39_INTERNAL_1d3ad84d_4_k_cu_faa43b55_40964cuda3std3__419piecewise_constructE:
	.zero		1
	.type		_ZN39_INTERNAL_1d3ad84d_4_k_cu_faa43b55_40964cuda3std3__45__cpo4cendE,@object
	.size		_ZN39_INTERNAL_1d3ad84d_4_k_cu_faa43b55_40964cuda3std3__45__cpo4cendE,(_ZN39_INTERNAL_1d3ad84d_4_k_cu_faa43b55_40964cuda3std6ranges3__45__cpo4swapE - _ZN39_INTERNAL_1d3ad84d_4_k_cu_faa43b55_40964cuda3std3__45__cpo4cendE)
_ZN39_INTERNAL_1d3ad84d_4_k_cu_faa43b55_40964cuda3std3__45__cpo4cendE:
	.zero		1
	.type		_ZN39_INTERNAL_1d3ad84d_4_k_cu_faa43b55_40964cuda3std6ranges3__45__cpo4swapE,@object
	.size		_ZN39_INTERNAL_1d3ad84d_4_k_cu_faa43b55_40964cuda3std6ranges3__45__cpo4swapE,(.L_8 - _ZN39_INTERNAL_1d3ad84d_4_k_cu_faa43b55_40964cuda3std6ranges3__45__cpo4swapE)
_ZN39_INTERNAL_1d3ad84d_4_k_cu_faa43b55_40964cuda3std6ranges3__45__cpo4swapE:
	.zero		1
.L_8:


//--------------------- .nv.constant0._ZN7cutlass13device_kernelINS_4gemm6kernel13GemmUniversalIN4cute5tupleIJiiiiEEENS1_10collective13CollectiveMmaINS1_34MainloopSm90TmaGmmaWarpSpecializedILi12ENS5_IJNS4_1CILi1EEESB_SB_EEENS1_32KernelTmaWarpSpecializedPingpongEEENS5_IJNSA_ILi64EEENSA_ILi224EEESF_EEEaNS5_IJlSB_lEEEaSI_NS4_8TiledMMAINS4_8MMA_AtomIJNS4_4SM904GMMA26MMA_64x32x32_S32S8S8_SS_TNEEEENS4_6LayoutISC_NS5_IJNSA_ILi0EEESQ_SQ_EEEEENS5_IJNS4_10UnderscoreEST_ST_EEEEENS4_13SM90_TMA_LOADENS4_14ComposedLayoutINS4_7SwizzleILi2ELi4ELi3EEENS4_18smem_ptr_flag_bitsILi8EEENSP_INS5_IJNSA_ILi8EEESF_EEENS5_IJSF_SB_EEEEEEEvNS4_8identityESW_S16_vS17_EENS_8epilogue10collective6detail29Sm90TmaWarpSpecializedAdapterINS1A_15DefaultEpilogueIaSI_SI_NS19_6thread17LinearCombinationIaLi1EiiLNS1E_9ScaleType4KindE0ELNS_15FloatRoundStyleE2EaEENS1_15EpilogueDefaultEEEEEvvEEEEvNT_6ParamsE --------------------------
	.section	.nv.constant0._ZN7cutlass13device_kernelINS_4gemm6kernel13GemmUniversalIN4cute5tupleIJiiiiEEENS1_10collective13CollectiveMmaINS1_34MainloopSm90TmaGmmaWarpSpecializedILi12ENS5_IJNS4_1CILi1EEESB_SB_EEENS1_32KernelTmaWarpSpecializedPingpongEEENS5_IJNSA_ILi64EEENSA_ILi224EEESF_EEEaNS5_IJlSB_lEEEaSI_NS4_8TiledMMAINS4_8MMA_AtomIJNS4_4SM904GMMA26MMA_64x32x32_S32S8S8_SS_TNEEEENS4_6LayoutISC_NS5_IJNSA_ILi0EEESQ_SQ_EEEEENS5_IJNS4_10UnderscoreEST_ST_EEEEENS4_13SM90_TMA_LOADENS4_14ComposedLayoutINS4_7SwizzleILi2ELi4ELi3EEENS4_18smem_ptr_flag_bitsILi8EEENSP_INS5_IJNSA_ILi8EEESF_EEENS5_IJSF_SB_EEEEEEEvNS4_8identityESW_S16_vS17_EENS_8epilogue10collective6detail29Sm90TmaWarpSpecializedAdapterINS1A_15DefaultEpilogueIaSI_SI_NS19_6thread17LinearCombinationIaLi1EiiLNS1E_9ScaleType4KindE0ELNS_15FloatRoundStyleE2EaEENS1_15EpilogueDefaultEEEEEvvEEEEvNT_6ParamsE,"a",@progbits
	.sectionflags	@""
	.align	4
.nv.constant0._ZN7cutlass13device_kernelINS_4gemm6kernel13GemmUniversalIN4cute5tupleIJiiiiEEENS1_10collective13CollectiveMmaINS1_34MainloopSm90TmaGmmaWarpSpecializedILi12ENS5_IJNS4_1CILi1EEESB_SB_EEENS1_32KernelTmaWarpSpecializedPingpongEEENS5_IJNSA_ILi64EEENSA_ILi224EEESF_EEEaNS5_IJlSB_lEEEaSI_NS4_8TiledMMAINS4_8MMA_AtomIJNS4_4SM904GMMA26MMA_64x32x32_S32S8S8_SS_TNEEEENS4_6LayoutISC_NS5_IJNSA_ILi0EEESQ_SQ_EEEEENS5_IJNS4_10UnderscoreEST_ST_EEEEENS4_13SM90_TMA_LOADENS4_14ComposedLayoutINS4_7SwizzleILi2ELi4ELi3EEENS4_18smem_ptr_flag_bitsILi8EEENSP_INS5_IJNSA_ILi8EEESF_EEENS5_IJSF_SB_EEEEEEEvNS4_8identityESW_S16_vS17_EENS_8epilogue10collective6detail29Sm90TmaWarpSpecializedAdapterINS1A_15DefaultEpilogueIaSI_SI_NS19_6thread17LinearCombinationIaLi1EiiLNS1E_9ScaleType4KindE0ELNS_15FloatRoundStyleE2EaEENS1_15EpilogueDefaultEEEEEvvEEEEvNT_6ParamsE:
	.zero		1664


//--------------------- SYMBOLS --------------------------

	.type		.nv.reservedSmem.offset0,@object
	.size		.nv.reservedSmem.offset0,0x4
	.type		__assertfail,@function
